//
// Generated by NVIDIA NVVM Compiler
//
// Compiler Build ID: CL-36424714
// Cuda compilation tools, release 13.0, V13.0.88
// Based on NVVM 20.0.0
//

.version 9.0
.target sm_100
.address_size 64

	// .globl	_Z15boundary_kernelPfS_S_ii
// _ZZ11iter_sharedPfS_S_iifffE1h has been demoted
// _ZZ11iter_sharedPfS_S_iifffE2hu has been demoted
// _ZZ11iter_sharedPfS_S_iifffE2hv has been demoted
// _ZZ11iter_sharedPfS_S_iifffE5h_i05 has been demoted
// _ZZ11iter_sharedPfS_S_iifffE6hu_i05 has been demoted
// _ZZ11iter_sharedPfS_S_iifffE6hv_i05 has been demoted
// _ZZ11iter_sharedPfS_S_iifffE5h_j05 has been demoted
// _ZZ11iter_sharedPfS_S_iifffE6hu_j05 has been demoted
// _ZZ11iter_sharedPfS_S_iifffE6hv_j05 has been demoted

.visible .entry _Z15boundary_kernelPfS_S_ii(
	.param .u64 .ptr .align 1 _Z15boundary_kernelPfS_S_ii_param_0,
	.param .u64 .ptr .align 1 _Z15boundary_kernelPfS_S_ii_param_1,
	.param .u64 .ptr .align 1 _Z15boundary_kernelPfS_S_ii_param_2,
	.param .u32 _Z15boundary_kernelPfS_S_ii_param_3,
	.param .u32 _Z15boundary_kernelPfS_S_ii_param_4
)
{
	.reg .pred 	%p<3>;
	.reg .b32 	%r<19>;
	.reg .b32 	%f<13>;
	.reg .b64 	%rd<29>;

	ld.param.u64 	%rd4, [_Z15boundary_kernelPfS_S_ii_param_0];
	ld.param.u64 	%rd5, [_Z15boundary_kernelPfS_S_ii_param_1];
	ld.param.u64 	%rd6, [_Z15boundary_kernelPfS_S_ii_param_2];
	ld.param.u32 	%r3, [_Z15boundary_kernelPfS_S_ii_param_3];
	ld.param.u32 	%r4, [_Z15boundary_kernelPfS_S_ii_param_4];
	cvta.to.global.u64 	%rd1, %rd6;
	cvta.to.global.u64 	%rd2, %rd5;
	cvta.to.global.u64 	%rd3, %rd4;
	mov.u32 	%r5, %tid.x;
	mov.u32 	%r6, %ctaid.x;
	mov.u32 	%r7, %ntid.x;
	mad.lo.s32 	%r1, %r6, %r7, %r5;
	mov.u32 	%r8, %tid.y;
	mov.u32 	%r9, %ctaid.y;
	mov.u32 	%r10, %ntid.y;
	mad.lo.s32 	%r2, %r9, %r10, %r8;
	setp.ge.s32 	%p1, %r1, %r3;
	@%p1 bra 	$L__BB0_2;
	shl.b32 	%r11, %r3, 1;
	add.s32 	%r12, %r11, %r1;
	mul.wide.s32 	%rd7, %r12, 4;
	add.s64 	%rd8, %rd3, %rd7;
	ld.global.f32 	%f1, [%rd8];
	mul.wide.s32 	%rd9, %r1, 4;
	add.s64 	%rd10, %rd3, %rd9;
	st.global.f32 	[%rd10], %f1;
	add.s64 	%rd11, %rd2, %rd7;
	ld.global.f32 	%f2, [%rd11];
	neg.f32 	%f3, %f2;
	add.s64 	%rd12, %rd2, %rd9;
	st.global.f32 	[%rd12], %f3;
	add.s64 	%rd13, %rd1, %rd9;
	mov.b32 	%r13, 0;
	st.global.u32 	[%rd13], %r13;
	add.s32 	%r14, %r4, -3;
	mul.lo.s32 	%r15, %r14, %r3;
	mul.wide.s32 	%rd14, %r15, 4;
	add.s64 	%rd15, %rd10, %rd14;
	ld.global.f32 	%f4, [%rd15];
	add.s32 	%r16, %r15, %r11;
	mul.wide.s32 	%rd16, %r16, 4;
	add.s64 	%rd17, %rd10, %rd16;
	st.global.f32 	[%rd17], %f4;
	add.s64 	%rd18, %rd12, %rd14;
	ld.global.f32 	%f5, [%rd18];
	neg.f32 	%f6, %f5;
	add.s64 	%rd19, %rd12, %rd16;
	st.global.f32 	[%rd19], %f6;
	add.s64 	%rd20, %rd13, %rd16;
	st.global.u32 	[%rd20], %r13;
$L__BB0_2:
	setp.ge.s32 	%p2, %r2, %r4;
	@%p2 bra 	$L__BB0_4;
	mul.lo.s32 	%r17, %r3, %r2;
	mul.wide.s32 	%rd21, %r17, 4;
	add.s64 	%rd22, %rd3, %rd21;
	ld.global.f32 	%f7, [%rd22+8];
	st.global.f32 	[%rd22], %f7;
	add.s64 	%rd23, %rd2, %rd21;
	mov.b32 	%r18, 0;
	st.global.u32 	[%rd23], %r18;
	add.s64 	%rd24, %rd1, %rd21;
	ld.global.f32 	%f8, [%rd24+8];
	neg.f32 	%f9, %f8;
	st.global.f32 	[%rd24], %f9;
	mul.wide.s32 	%rd25, %r3, 4;
	add.s64 	%rd26, %rd22, %rd25;
	ld.global.f32 	%f10, [%rd26+-12];
	st.global.f32 	[%rd26+-4], %f10;
	add.s64 	%rd27, %rd23, %rd25;
	st.global.u32 	[%rd27+-4], %r18;
	add.s64 	%rd28, %rd24, %rd25;
	ld.global.f32 	%f11, [%rd28+-12];
	neg.f32 	%f12, %f11;
	st.global.f32 	[%rd28+-4], %f12;
$L__BB0_4:
	ret;

}
	// .globl	_Z13half_i_kernelPfS_S_S_S_S_iiff
.visible .entry _Z13half_i_kernelPfS_S_S_S_S_iiff(
	.param .u64 .ptr .align 1 _Z13half_i_kernelPfS_S_S_S_S_iiff_param_0,
	.param .u64 .ptr .align 1 _Z13half_i_kernelPfS_S_S_S_S_iiff_param_1,
	.param .u64 .ptr .align 1 _Z13half_i_kernelPfS_S_S_S_S_iiff_param_2,
	.param .u64 .ptr .align 1 _Z13half_i_kernelPfS_S_S_S_S_iiff_param_3,
	.param .u64 .ptr .align 1 _Z13half_i_kernelPfS_S_S_S_S_iiff_param_4,
	.param .u64 .ptr .align 1 _Z13half_i_kernelPfS_S_S_S_S_iiff_param_5,
	.param .u32 _Z13half_i_kernelPfS_S_S_S_S_iiff_param_6,
	.param .u32 _Z13half_i_kernelPfS_S_S_S_S_iiff_param_7,
	.param .f32 _Z13half_i_kernelPfS_S_S_S_S_iiff_param_8,
	.param .f32 _Z13half_i_kernelPfS_S_S_S_S_iiff_param_9
)
{
	.reg .pred 	%p<4>;
	.reg .b32 	%r<18>;
	.reg .b32 	%f<33>;
	.reg .b64 	%rd<24>;
	.reg .b64 	%fd<28>;

	ld.param.u64 	%rd2, [_Z13half_i_kernelPfS_S_S_S_S_iiff_param_1];
	ld.param.u64 	%rd4, [_Z13half_i_kernelPfS_S_S_S_S_iiff_param_3];
	ld.param.u64 	%rd5, [_Z13half_i_kernelPfS_S_S_S_S_iiff_param_4];
	ld.param.u32 	%r4, [_Z13half_i_kernelPfS_S_S_S_S_iiff_param_6];
	ld.param.u32 	%r5, [_Z13half_i_kernelPfS_S_S_S_S_iiff_param_7];
	ld.param.f32 	%f1, [_Z13half_i_kernelPfS_S_S_S_S_iiff_param_8];
	ld.param.f32 	%f2, [_Z13half_i_kernelPfS_S_S_S_S_iiff_param_9];
	mov.u32 	%r6, %tid.x;
	mov.u32 	%r7, %ctaid.x;
	mov.u32 	%r8, %ntid.x;
	mad.lo.s32 	%r9, %r7, %r8, %r6;
	mov.u32 	%r10, %tid.y;
	mov.u32 	%r11, %ctaid.y;
	mov.u32 	%r12, %ntid.y;
	mad.lo.s32 	%r2, %r11, %r12, %r10;
	setp.ge.s32 	%p1, %r2, %r5;
	add.s32 	%r13, %r4, -1;
	setp.ge.s32 	%p2, %r9, %r13;
	or.pred  	%p3, %p1, %p2;
	@%p3 bra 	$L__BB1_2;
	ld.param.u64 	%rd23, [_Z13half_i_kernelPfS_S_S_S_S_iiff_param_5];
	ld.param.u64 	%rd22, [_Z13half_i_kernelPfS_S_S_S_S_iiff_param_2];
	ld.param.u64 	%rd21, [_Z13half_i_kernelPfS_S_S_S_S_iiff_param_0];
	cvta.to.global.u64 	%rd7, %rd21;
	cvta.to.global.u64 	%rd8, %rd2;
	cvta.to.global.u64 	%rd9, %rd4;
	cvta.to.global.u64 	%rd10, %rd22;
	cvta.to.global.u64 	%rd11, %rd23;
	cvta.to.global.u64 	%rd12, %rd5;
	mul.lo.s32 	%r14, %r4, %r2;
	add.s32 	%r15, %r14, %r9;
	mul.wide.s32 	%rd13, %r15, 4;
	add.s64 	%rd14, %rd7, %rd13;
	ld.global.f32 	%f3, [%rd14+4];
	ld.global.f32 	%f4, [%rd14];
	add.f32 	%f5, %f3, %f4;
	cvt.f64.f32 	%fd1, %f5;
	cvt.f64.f32 	%fd2, %f2;
	mul.f64 	%fd3, %fd2, 0d3FE0000000000000;
	add.s64 	%rd15, %rd8, %rd13;
	ld.global.f32 	%f6, [%rd15+4];
	ld.global.f32 	%f7, [%rd15];
	sub.f32 	%f8, %f6, %f7;
	cvt.f64.f32 	%fd4, %f8;
	mul.f64 	%fd5, %fd3, %fd4;
	cvt.f64.f32 	%fd6, %f1;
	div.rn.f64 	%fd7, %fd5, %fd6;
	fma.rn.f64 	%fd8, %fd1, 0d3FE0000000000000, %fd7;
	cvt.rn.f32.f64 	%f9, %fd8;
	sub.s32 	%r16, %r14, %r2;
	add.s32 	%r17, %r16, %r9;
	mul.wide.s32 	%rd16, %r17, 4;
	add.s64 	%rd17, %rd9, %rd16;
	st.global.f32 	[%rd17], %f9;
	add.s64 	%rd18, %rd10, %rd13;
	ld.global.f32 	%f10, [%rd18+4];
	ld.global.f32 	%f11, [%rd18];
	add.f32 	%f12, %f10, %f11;
	cvt.f64.f32 	%fd9, %f12;
	ld.global.f32 	%f13, [%rd15+4];
	mul.f32 	%f14, %f13, %f10;
	ld.global.f32 	%f15, [%rd14+4];
	div.rn.f32 	%f16, %f14, %f15;
	ld.global.f32 	%f17, [%rd15];
	mul.f32 	%f18, %f17, %f11;
	ld.global.f32 	%f19, [%rd14];
	div.rn.f32 	%f20, %f18, %f19;
	sub.f32 	%f21, %f16, %f20;
	cvt.f64.f32 	%fd10, %f21;
	mul.f64 	%fd11, %fd3, %fd10;
	div.rn.f64 	%fd12, %fd11, %fd6;
	fma.rn.f64 	%fd13, %fd9, 0d3FE0000000000000, %fd12;
	cvt.rn.f32.f64 	%f22, %fd13;
	add.s64 	%rd19, %rd11, %rd16;
	st.global.f32 	[%rd19], %f22;
	ld.global.f32 	%f23, [%rd15+4];
	ld.global.f32 	%f24, [%rd15];
	add.f32 	%f25, %f23, %f24;
	cvt.f64.f32 	%fd14, %f25;
	mul.f32 	%f26, %f23, %f23;
	ld.global.f32 	%f27, [%rd14+4];
	div.rn.f32 	%f28, %f26, %f27;
	cvt.f64.f32 	%fd15, %f28;
	cvt.f64.f32 	%fd16, %f27;
	mul.f64 	%fd17, %fd16, 0d4013A0C49BA5E354;
	fma.rn.f64 	%fd18, %fd17, %fd16, %fd15;
	mul.f32 	%f29, %f24, %f24;
	ld.global.f32 	%f30, [%rd14];
	div.rn.f32 	%f31, %f29, %f30;
	cvt.f64.f32 	%fd19, %f31;
	sub.f64 	%fd20, %fd18, %fd19;
	cvt.f64.f32 	%fd21, %f30;
	mul.f64 	%fd22, %fd21, 0d4013A0C49BA5E354;
	mul.f64 	%fd23, %fd22, %fd21;
	sub.f64 	%fd24, %fd20, %fd23;
	mul.f64 	%fd25, %fd3, %fd24;
	div.rn.f64 	%fd26, %fd25, %fd6;
	fma.rn.f64 	%fd27, %fd14, 0d3FE0000000000000, %fd26;
	cvt.rn.f32.f64 	%f32, %fd27;
	add.s64 	%rd20, %rd12, %rd16;
	st.global.f32 	[%rd20], %f32;
$L__BB1_2:
	ret;

}
	// .globl	_Z13half_j_kernelPfS_S_S_S_S_iiff
.visible .entry _Z13half_j_kernelPfS_S_S_S_S_iiff(
	.param .u64 .ptr .align 1 _Z13half_j_kernelPfS_S_S_S_S_iiff_param_0,
	.param .u64 .ptr .align 1 _Z13half_j_kernelPfS_S_S_S_S_iiff_param_1,
	.param .u64 .ptr .align 1 _Z13half_j_kernelPfS_S_S_S_S_iiff_param_2,
	.param .u64 .ptr .align 1 _Z13half_j_kernelPfS_S_S_S_S_iiff_param_3,
	.param .u64 .ptr .align 1 _Z13half_j_kernelPfS_S_S_S_S_iiff_param_4,
	.param .u64 .ptr .align 1 _Z13half_j_kernelPfS_S_S_S_S_iiff_param_5,
	.param .u32 _Z13half_j_kernelPfS_S_S_S_S_iiff_param_6,
	.param .u32 _Z13half_j_kernelPfS_S_S_S_S_iiff_param_7,
	.param .f32 _Z13half_j_kernelPfS_S_S_S_S_iiff_param_8,
	.param .f32 _Z13half_j_kernelPfS_S_S_S_S_iiff_param_9
)
{
	.reg .pred 	%p<4>;
	.reg .b32 	%r<14>;
	.reg .b32 	%f<33>;
	.reg .b64 	%rd<27>;
	.reg .b64 	%fd<28>;

	ld.param.u64 	%rd2, [_Z13half_j_kernelPfS_S_S_S_S_iiff_param_1];
	ld.param.u64 	%rd4, [_Z13half_j_kernelPfS_S_S_S_S_iiff_param_3];
	ld.param.u64 	%rd5, [_Z13half_j_kernelPfS_S_S_S_S_iiff_param_4];
	ld.param.u32 	%r3, [_Z13half_j_kernelPfS_S_S_S_S_iiff_param_6];
	ld.param.u32 	%r4, [_Z13half_j_kernelPfS_S_S_S_S_iiff_param_7];
	ld.param.f32 	%f1, [_Z13half_j_kernelPfS_S_S_S_S_iiff_param_8];
	ld.param.f32 	%f2, [_Z13half_j_kernelPfS_S_S_S_S_iiff_param_9];
	mov.u32 	%r5, %tid.x;
	mov.u32 	%r6, %ctaid.x;
	mov.u32 	%r7, %ntid.x;
	mad.lo.s32 	%r1, %r6, %r7, %r5;
	mov.u32 	%r8, %tid.y;
	mov.u32 	%r9, %ctaid.y;
	mov.u32 	%r10, %ntid.y;
	mad.lo.s32 	%r2, %r9, %r10, %r8;
	add.s32 	%r11, %r4, -1;
	setp.ge.s32 	%p1, %r2, %r11;
	setp.ge.s32 	%p2, %r1, %r3;
	or.pred  	%p3, %p2, %p1;
	@%p3 bra 	$L__BB2_2;
	ld.param.u64 	%rd26, [_Z13half_j_kernelPfS_S_S_S_S_iiff_param_5];
	ld.param.u64 	%rd25, [_Z13half_j_kernelPfS_S_S_S_S_iiff_param_2];
	ld.param.u64 	%rd24, [_Z13half_j_kernelPfS_S_S_S_S_iiff_param_0];
	cvta.to.global.u64 	%rd7, %rd24;
	cvta.to.global.u64 	%rd8, %rd25;
	cvta.to.global.u64 	%rd9, %rd4;
	cvta.to.global.u64 	%rd10, %rd2;
	cvta.to.global.u64 	%rd11, %rd5;
	cvta.to.global.u64 	%rd12, %rd26;
	mad.lo.s32 	%r12, %r3, %r2, %r1;
	add.s32 	%r13, %r12, %r3;
	mul.wide.s32 	%rd13, %r13, 4;
	add.s64 	%rd14, %rd7, %rd13;
	ld.global.f32 	%f3, [%rd14];
	mul.wide.s32 	%rd15, %r12, 4;
	add.s64 	%rd16, %rd7, %rd15;
	ld.global.f32 	%f4, [%rd16];
	add.f32 	%f5, %f3, %f4;
	cvt.f64.f32 	%fd1, %f5;
	cvt.f64.f32 	%fd2, %f2;
	mul.f64 	%fd3, %fd2, 0d3FE0000000000000;
	add.s64 	%rd17, %rd8, %rd13;
	ld.global.f32 	%f6, [%rd17];
	add.s64 	%rd18, %rd8, %rd15;
	ld.global.f32 	%f7, [%rd18];
	sub.f32 	%f8, %f6, %f7;
	cvt.f64.f32 	%fd4, %f8;
	mul.f64 	%fd5, %fd3, %fd4;
	cvt.f64.f32 	%fd6, %f1;
	div.rn.f64 	%fd7, %fd5, %fd6;
	fma.rn.f64 	%fd8, %fd1, 0d3FE0000000000000, %fd7;
	cvt.rn.f32.f64 	%f9, %fd8;
	add.s64 	%rd19, %rd9, %rd15;
	st.global.f32 	[%rd19], %f9;
	add.s64 	%rd20, %rd10, %rd13;
	ld.global.f32 	%f10, [%rd20];
	add.s64 	%rd21, %rd10, %rd15;
	ld.global.f32 	%f11, [%rd21];
	add.f32 	%f12, %f10, %f11;
	cvt.f64.f32 	%fd9, %f12;
	ld.global.f32 	%f13, [%rd17];
	mul.f32 	%f14, %f10, %f13;
	ld.global.f32 	%f15, [%rd14];
	div.rn.f32 	%f16, %f14, %f15;
	ld.global.f32 	%f17, [%rd18];
	mul.f32 	%f18, %f11, %f17;
	ld.global.f32 	%f19, [%rd16];
	div.rn.f32 	%f20, %f18, %f19;
	sub.f32 	%f21, %f16, %f20;
	cvt.f64.f32 	%fd10, %f21;
	mul.f64 	%fd11, %fd3, %fd10;
	div.rn.f64 	%fd12, %fd11, %fd6;
	fma.rn.f64 	%fd13, %fd9, 0d3FE0000000000000, %fd12;
	cvt.rn.f32.f64 	%f22, %fd13;
	add.s64 	%rd22, %rd11, %rd15;
	st.global.f32 	[%rd22], %f22;
	ld.global.f32 	%f23, [%rd17];
	ld.global.f32 	%f24, [%rd18];
	add.f32 	%f25, %f23, %f24;
	cvt.f64.f32 	%fd14, %f25;
	mul.f32 	%f26, %f23, %f23;
	ld.global.f32 	%f27, [%rd14];
	div.rn.f32 	%f28, %f26, %f27;
	cvt.f64.f32 	%fd15, %f28;
	cvt.f64.f32 	%fd16, %f27;
	mul.f64 	%fd17, %fd16, 0d4013A0C49BA5E354;
	fma.rn.f64 	%fd18, %fd17, %fd16, %fd15;
	mul.f32 	%f29, %f24, %f24;
	ld.global.f32 	%f30, [%rd16];
	div.rn.f32 	%f31, %f29, %f30;
	cvt.f64.f32 	%fd19, %f31;
	sub.f64 	%fd20, %fd18, %fd19;
	cvt.f64.f32 	%fd21, %f30;
	mul.f64 	%fd22, %fd21, 0d4013A0C49BA5E354;
	mul.f64 	%fd23, %fd22, %fd21;
	sub.f64 	%fd24, %fd20, %fd23;
	mul.f64 	%fd25, %fd3, %fd24;
	div.rn.f64 	%fd26, %fd25, %fd6;
	fma.rn.f64 	%fd27, %fd14, 0d3FE0000000000000, %fd26;
	cvt.rn.f32.f64 	%f32, %fd27;
	add.s64 	%rd23, %rd12, %rd15;
	st.global.f32 	[%rd23], %f32;
$L__BB2_2:
	ret;

}
	// .globl	_Z14half_ij_kernelPfS_S_S_S_S_S_S_S_iifff
.visible .entry _Z14half_ij_kernelPfS_S_S_S_S_S_S_S_iifff(
	.param .u64 .ptr .align 1 _Z14half_ij_kernelPfS_S_S_S_S_S_S_S_iifff_param_0,
	.param .u64 .ptr .align 1 _Z14half_ij_kernelPfS_S_S_S_S_S_S_S_iifff_param_1,
	.param .u64 .ptr .align 1 _Z14half_ij_kernelPfS_S_S_S_S_S_S_S_iifff_param_2,
	.param .u64 .ptr .align 1 _Z14half_ij_kernelPfS_S_S_S_S_S_S_S_iifff_param_3,
	.param .u64 .ptr .align 1 _Z14half_ij_kernelPfS_S_S_S_S_S_S_S_iifff_param_4,
	.param .u64 .ptr .align 1 _Z14half_ij_kernelPfS_S_S_S_S_S_S_S_iifff_param_5,
	.param .u64 .ptr .align 1 _Z14half_ij_kernelPfS_S_S_S_S_S_S_S_iifff_param_6,
	.param .u64 .ptr .align 1 _Z14half_ij_kernelPfS_S_S_S_S_S_S_S_iifff_param_7,
	.param .u64 .ptr .align 1 _Z14half_ij_kernelPfS_S_S_S_S_S_S_S_iifff_param_8,
	.param .u32 _Z14half_ij_kernelPfS_S_S_S_S_S_S_S_iifff_param_9,
	.param .u32 _Z14half_ij_kernelPfS_S_S_S_S_S_S_S_iifff_param_10,
	.param .f32 _Z14half_ij_kernelPfS_S_S_S_S_S_S_S_iifff_param_11,
	.param .f32 _Z14half_ij_kernelPfS_S_S_S_S_S_S_S_iifff_param_12,
	.param .f32 _Z14half_ij_kernelPfS_S_S_S_S_S_S_S_iifff_param_13
)
{
	.reg .pred 	%p<9>;
	.reg .b32 	%r<23>;
	.reg .b32 	%f<64>;
	.reg .b64 	%rd<41>;
	.reg .b64 	%fd<55>;

	ld.param.u64 	%rd10, [_Z14half_ij_kernelPfS_S_S_S_S_S_S_S_iifff_param_0];
	ld.param.u64 	%rd11, [_Z14half_ij_kernelPfS_S_S_S_S_S_S_S_iifff_param_1];
	ld.param.u64 	%rd12, [_Z14half_ij_kernelPfS_S_S_S_S_S_S_S_iifff_param_2];
	ld.param.u64 	%rd5, [_Z14half_ij_kernelPfS_S_S_S_S_S_S_S_iifff_param_4];
	ld.param.u64 	%rd8, [_Z14half_ij_kernelPfS_S_S_S_S_S_S_S_iifff_param_7];
	ld.param.u64 	%rd9, [_Z14half_ij_kernelPfS_S_S_S_S_S_S_S_iifff_param_8];
	ld.param.u32 	%r3, [_Z14half_ij_kernelPfS_S_S_S_S_S_S_S_iifff_param_9];
	ld.param.u32 	%r4, [_Z14half_ij_kernelPfS_S_S_S_S_S_S_S_iifff_param_10];
	ld.param.f32 	%f1, [_Z14half_ij_kernelPfS_S_S_S_S_S_S_S_iifff_param_11];
	ld.param.f32 	%f2, [_Z14half_ij_kernelPfS_S_S_S_S_S_S_S_iifff_param_12];
	ld.param.f32 	%f3, [_Z14half_ij_kernelPfS_S_S_S_S_S_S_S_iifff_param_13];
	cvta.to.global.u64 	%rd1, %rd12;
	cvta.to.global.u64 	%rd2, %rd11;
	cvta.to.global.u64 	%rd3, %rd10;
	mov.u32 	%r5, %ctaid.x;
	mov.u32 	%r6, %nctaid.x;
	shr.u32 	%r7, %r6, 1;
	setp.ge.u32 	%p1, %r5, %r7;
	setp.lt.u32 	%p2, %r5, %r7;
	mov.u32 	%r8, %tid.x;
	selp.b32 	%r9, 0, %r7, %p2;
	sub.s32 	%r10, %r5, %r9;
	mov.u32 	%r11, %ntid.x;
	mad.lo.s32 	%r1, %r10, %r11, %r8;
	mov.u32 	%r12, %tid.y;
	mov.u32 	%r13, %ctaid.y;
	mov.u32 	%r14, %ntid.y;
	mad.lo.s32 	%r2, %r13, %r14, %r12;
	@%p1 bra 	$L__BB3_3;
	setp.ge.s32 	%p6, %r2, %r4;
	add.s32 	%r18, %r3, -1;
	setp.ge.s32 	%p7, %r1, %r18;
	or.pred  	%p8, %p6, %p7;
	@%p8 bra 	$L__BB3_5;
	ld.param.u64 	%rd39, [_Z14half_ij_kernelPfS_S_S_S_S_S_S_S_iifff_param_5];
	ld.param.u64 	%rd38, [_Z14half_ij_kernelPfS_S_S_S_S_S_S_S_iifff_param_3];
	mul.lo.s32 	%r19, %r3, %r2;
	add.s32 	%r20, %r19, %r1;
	mul.wide.s32 	%rd27, %r20, 4;
	add.s64 	%rd28, %rd3, %rd27;
	ld.global.f32 	%f34, [%rd28+4];
	ld.global.f32 	%f35, [%rd28];
	add.f32 	%f36, %f34, %f35;
	cvt.f64.f32 	%fd28, %f36;
	cvt.f64.f32 	%fd29, %f3;
	mul.f64 	%fd30, %fd29, 0d3FE0000000000000;
	add.s64 	%rd29, %rd2, %rd27;
	ld.global.f32 	%f37, [%rd29+4];
	ld.global.f32 	%f38, [%rd29];
	sub.f32 	%f39, %f37, %f38;
	cvt.f64.f32 	%fd31, %f39;
	mul.f64 	%fd32, %fd30, %fd31;
	cvt.f64.f32 	%fd33, %f1;
	div.rn.f64 	%fd34, %fd32, %fd33;
	fma.rn.f64 	%fd35, %fd28, 0d3FE0000000000000, %fd34;
	cvt.rn.f32.f64 	%f40, %fd35;
	sub.s32 	%r21, %r19, %r2;
	add.s32 	%r22, %r21, %r1;
	cvta.to.global.u64 	%rd30, %rd38;
	mul.wide.s32 	%rd31, %r22, 4;
	add.s64 	%rd32, %rd30, %rd31;
	st.global.f32 	[%rd32], %f40;
	add.s64 	%rd33, %rd1, %rd27;
	ld.global.f32 	%f41, [%rd33+4];
	ld.global.f32 	%f42, [%rd33];
	add.f32 	%f43, %f41, %f42;
	cvt.f64.f32 	%fd36, %f43;
	ld.global.f32 	%f44, [%rd29+4];
	mul.f32 	%f45, %f44, %f41;
	ld.global.f32 	%f46, [%rd28+4];
	div.rn.f32 	%f47, %f45, %f46;
	ld.global.f32 	%f48, [%rd29];
	mul.f32 	%f49, %f48, %f42;
	ld.global.f32 	%f50, [%rd28];
	div.rn.f32 	%f51, %f49, %f50;
	sub.f32 	%f52, %f47, %f51;
	cvt.f64.f32 	%fd37, %f52;
	mul.f64 	%fd38, %fd30, %fd37;
	div.rn.f64 	%fd39, %fd38, %fd33;
	fma.rn.f64 	%fd40, %fd36, 0d3FE0000000000000, %fd39;
	cvt.rn.f32.f64 	%f53, %fd40;
	cvta.to.global.u64 	%rd34, %rd39;
	add.s64 	%rd35, %rd34, %rd31;
	st.global.f32 	[%rd35], %f53;
	ld.global.f32 	%f54, [%rd29+4];
	ld.global.f32 	%f55, [%rd29];
	add.f32 	%f56, %f54, %f55;
	cvt.f64.f32 	%fd41, %f56;
	mul.f32 	%f57, %f54, %f54;
	ld.global.f32 	%f58, [%rd28+4];
	div.rn.f32 	%f59, %f57, %f58;
	cvt.f64.f32 	%fd42, %f59;
	cvt.f64.f32 	%fd43, %f58;
	mul.f64 	%fd44, %fd43, 0d4013A0C49BA5E354;
	fma.rn.f64 	%fd45, %fd44, %fd43, %fd42;
	mul.f32 	%f60, %f55, %f55;
	ld.global.f32 	%f61, [%rd28];
	div.rn.f32 	%f62, %f60, %f61;
	cvt.f64.f32 	%fd46, %f62;
	sub.f64 	%fd47, %fd45, %fd46;
	cvt.f64.f32 	%fd48, %f61;
	mul.f64 	%fd49, %fd48, 0d4013A0C49BA5E354;
	mul.f64 	%fd50, %fd49, %fd48;
	sub.f64 	%fd51, %fd47, %fd50;
	mul.f64 	%fd52, %fd30, %fd51;
	div.rn.f64 	%fd53, %fd52, %fd33;
	fma.rn.f64 	%fd54, %fd41, 0d3FE0000000000000, %fd53;
	cvt.rn.f32.f64 	%f63, %fd54;
	cvta.to.global.u64 	%rd36, %rd5;
	add.s64 	%rd37, %rd36, %rd31;
	st.global.f32 	[%rd37], %f63;
	bra.uni 	$L__BB3_5;
$L__BB3_3:
	add.s32 	%r15, %r4, -1;
	setp.ge.s32 	%p3, %r2, %r15;
	setp.ge.s32 	%p4, %r1, %r3;
	or.pred  	%p5, %p4, %p3;
	@%p5 bra 	$L__BB3_5;
	ld.param.u64 	%rd40, [_Z14half_ij_kernelPfS_S_S_S_S_S_S_S_iifff_param_6];
	mad.lo.s32 	%r16, %r3, %r2, %r1;
	add.s32 	%r17, %r16, %r3;
	mul.wide.s32 	%rd13, %r17, 4;
	add.s64 	%rd14, %rd3, %rd13;
	ld.global.f32 	%f4, [%rd14];
	mul.wide.s32 	%rd15, %r16, 4;
	add.s64 	%rd16, %rd3, %rd15;
	ld.global.f32 	%f5, [%rd16];
	add.f32 	%f6, %f4, %f5;
	cvt.f64.f32 	%fd1, %f6;
	cvt.f64.f32 	%fd2, %f3;
	mul.f64 	%fd3, %fd2, 0d3FE0000000000000;
	add.s64 	%rd17, %rd1, %rd13;
	ld.global.f32 	%f7, [%rd17];
	add.s64 	%rd18, %rd1, %rd15;
	ld.global.f32 	%f8, [%rd18];
	sub.f32 	%f9, %f7, %f8;
	cvt.f64.f32 	%fd4, %f9;
	mul.f64 	%fd5, %fd3, %fd4;
	cvt.f64.f32 	%fd6, %f2;
	div.rn.f64 	%fd7, %fd5, %fd6;
	fma.rn.f64 	%fd8, %fd1, 0d3FE0000000000000, %fd7;
	cvt.rn.f32.f64 	%f10, %fd8;
	cvta.to.global.u64 	%rd19, %rd40;
	add.s64 	%rd20, %rd19, %rd15;
	st.global.f32 	[%rd20], %f10;
	add.s64 	%rd21, %rd2, %rd13;
	ld.global.f32 	%f11, [%rd21];
	add.s64 	%rd22, %rd2, %rd15;
	ld.global.f32 	%f12, [%rd22];
	add.f32 	%f13, %f11, %f12;
	cvt.f64.f32 	%fd9, %f13;
	ld.global.f32 	%f14, [%rd17];
	mul.f32 	%f15, %f11, %f14;
	ld.global.f32 	%f16, [%rd14];
	div.rn.f32 	%f17, %f15, %f16;
	ld.global.f32 	%f18, [%rd18];
	mul.f32 	%f19, %f12, %f18;
	ld.global.f32 	%f20, [%rd16];
	div.rn.f32 	%f21, %f19, %f20;
	sub.f32 	%f22, %f17, %f21;
	cvt.f64.f32 	%fd10, %f22;
	mul.f64 	%fd11, %fd3, %fd10;
	div.rn.f64 	%fd12, %fd11, %fd6;
	fma.rn.f64 	%fd13, %fd9, 0d3FE0000000000000, %fd12;
	cvt.rn.f32.f64 	%f23, %fd13;
	cvta.to.global.u64 	%rd23, %rd8;
	add.s64 	%rd24, %rd23, %rd15;
	st.global.f32 	[%rd24], %f23;
	ld.global.f32 	%f24, [%rd17];
	ld.global.f32 	%f25, [%rd18];
	add.f32 	%f26, %f24, %f25;
	cvt.f64.f32 	%fd14, %f26;
	mul.f32 	%f27, %f24, %f24;
	ld.global.f32 	%f28, [%rd14];
	div.rn.f32 	%f29, %f27, %f28;
	cvt.f64.f32 	%fd15, %f29;
	cvt.f64.f32 	%fd16, %f28;
	mul.f64 	%fd17, %fd16, 0d4013A0C49BA5E354;
	fma.rn.f64 	%fd18, %fd17, %fd16, %fd15;
	mul.f32 	%f30, %f25, %f25;
	ld.global.f32 	%f31, [%rd16];
	div.rn.f32 	%f32, %f30, %f31;
	cvt.f64.f32 	%fd19, %f32;
	sub.f64 	%fd20, %fd18, %fd19;
	cvt.f64.f32 	%fd21, %f31;
	mul.f64 	%fd22, %fd21, 0d4013A0C49BA5E354;
	mul.f64 	%fd23, %fd22, %fd21;
	sub.f64 	%fd24, %fd20, %fd23;
	mul.f64 	%fd25, %fd3, %fd24;
	div.rn.f64 	%fd26, %fd25, %fd6;
	fma.rn.f64 	%fd27, %fd14, 0d3FE0000000000000, %fd26;
	cvt.rn.f32.f64 	%f33, %fd27;
	cvta.to.global.u64 	%rd25, %rd9;
	add.s64 	%rd26, %rd25, %rd15;
	st.global.f32 	[%rd26], %f33;
$L__BB3_5:
	ret;

}
	// .globl	_Z15laststep_kernelPfS_S_S_S_S_S_S_S_iifff
.visible .entry _Z15laststep_kernelPfS_S_S_S_S_S_S_S_iifff(
	.param .u64 .ptr .align 1 _Z15laststep_kernelPfS_S_S_S_S_S_S_S_iifff_param_0,
	.param .u64 .ptr .align 1 _Z15laststep_kernelPfS_S_S_S_S_S_S_S_iifff_param_1,
	.param .u64 .ptr .align 1 _Z15laststep_kernelPfS_S_S_S_S_S_S_S_iifff_param_2,
	.param .u64 .ptr .align 1 _Z15laststep_kernelPfS_S_S_S_S_S_S_S_iifff_param_3,
	.param .u64 .ptr .align 1 _Z15laststep_kernelPfS_S_S_S_S_S_S_S_iifff_param_4,
	.param .u64 .ptr .align 1 _Z15laststep_kernelPfS_S_S_S_S_S_S_S_iifff_param_5,
	.param .u64 .ptr .align 1 _Z15laststep_kernelPfS_S_S_S_S_S_S_S_iifff_param_6,
	.param .u64 .ptr .align 1 _Z15laststep_kernelPfS_S_S_S_S_S_S_S_iifff_param_7,
	.param .u64 .ptr .align 1 _Z15laststep_kernelPfS_S_S_S_S_S_S_S_iifff_param_8,
	.param .u32 _Z15laststep_kernelPfS_S_S_S_S_S_S_S_iifff_param_9,
	.param .u32 _Z15laststep_kernelPfS_S_S_S_S_S_S_S_iifff_param_10,
	.param .f32 _Z15laststep_kernelPfS_S_S_S_S_S_S_S_iifff_param_11,
	.param .f32 _Z15laststep_kernelPfS_S_S_S_S_S_S_S_iifff_param_12,
	.param .f32 _Z15laststep_kernelPfS_S_S_S_S_S_S_S_iifff_param_13
)
{
	.reg .pred 	%p<7>;
	.reg .b32 	%r<19>;
	.reg .b32 	%f<63>;
	.reg .b64 	%rd<36>;
	.reg .b64 	%fd<36>;

	ld.param.u64 	%rd2, [_Z15laststep_kernelPfS_S_S_S_S_S_S_S_iifff_param_1];
	ld.param.u64 	%rd4, [_Z15laststep_kernelPfS_S_S_S_S_S_S_S_iifff_param_3];
	ld.param.u64 	%rd5, [_Z15laststep_kernelPfS_S_S_S_S_S_S_S_iifff_param_4];
	ld.param.u64 	%rd6, [_Z15laststep_kernelPfS_S_S_S_S_S_S_S_iifff_param_5];
	ld.param.u64 	%rd7, [_Z15laststep_kernelPfS_S_S_S_S_S_S_S_iifff_param_6];
	ld.param.u64 	%rd8, [_Z15laststep_kernelPfS_S_S_S_S_S_S_S_iifff_param_7];
	ld.param.u64 	%rd9, [_Z15laststep_kernelPfS_S_S_S_S_S_S_S_iifff_param_8];
	ld.param.u32 	%r6, [_Z15laststep_kernelPfS_S_S_S_S_S_S_S_iifff_param_9];
	ld.param.u32 	%r5, [_Z15laststep_kernelPfS_S_S_S_S_S_S_S_iifff_param_10];
	ld.param.f32 	%f1, [_Z15laststep_kernelPfS_S_S_S_S_S_S_S_iifff_param_11];
	ld.param.f32 	%f2, [_Z15laststep_kernelPfS_S_S_S_S_S_S_S_iifff_param_12];
	ld.param.f32 	%f3, [_Z15laststep_kernelPfS_S_S_S_S_S_S_S_iifff_param_13];
	mov.u32 	%r7, %tid.x;
	mov.u32 	%r8, %ctaid.x;
	mov.u32 	%r9, %ntid.x;
	mad.lo.s32 	%r10, %r8, %r9, %r7;
	mov.u32 	%r11, %tid.y;
	mov.u32 	%r12, %ctaid.y;
	mov.u32 	%r13, %ntid.y;
	mad.lo.s32 	%r2, %r12, %r13, %r11;
	setp.lt.s32 	%p1, %r10, 1;
	add.s32 	%r3, %r6, -1;
	setp.ge.s32 	%p2, %r10, %r3;
	or.pred  	%p3, %p1, %p2;
	@%p3 bra 	$L__BB4_3;
	setp.eq.s32 	%p4, %r2, 0;
	add.s32 	%r14, %r5, -1;
	setp.ge.s32 	%p5, %r2, %r14;
	or.pred  	%p6, %p4, %p5;
	@%p6 bra 	$L__BB4_3;
	ld.param.u64 	%rd35, [_Z15laststep_kernelPfS_S_S_S_S_S_S_S_iifff_param_2];
	ld.param.u64 	%rd34, [_Z15laststep_kernelPfS_S_S_S_S_S_S_S_iifff_param_0];
	cvta.to.global.u64 	%rd10, %rd7;
	cvta.to.global.u64 	%rd11, %rd8;
	cvta.to.global.u64 	%rd12, %rd9;
	mad.lo.s32 	%r15, %r3, %r2, %r10;
	cvta.to.global.u64 	%rd13, %rd5;
	mul.wide.s32 	%rd14, %r15, 4;
	add.s64 	%rd15, %rd13, %rd14;
	ld.global.f32 	%f4, [%rd15];
	ld.global.f32 	%f5, [%rd15+-4];
	sub.f32 	%f6, %f4, %f5;
	mul.f32 	%f7, %f3, %f6;
	div.rn.f32 	%f8, %f7, %f1;
	add.s32 	%r16, %r15, %r2;
	mul.wide.s32 	%rd16, %r16, 4;
	add.s64 	%rd17, %rd12, %rd16;
	ld.global.f32 	%f9, [%rd17];
	add.s32 	%r17, %r2, -1;
	mad.lo.s32 	%r18, %r6, %r17, %r10;
	mul.wide.s32 	%rd18, %r18, 4;
	add.s64 	%rd19, %rd12, %rd18;
	ld.global.f32 	%f10, [%rd19];
	sub.f32 	%f11, %f9, %f10;
	mul.f32 	%f12, %f3, %f11;
	div.rn.f32 	%f13, %f12, %f2;
	add.f32 	%f14, %f8, %f13;
	cvta.to.global.u64 	%rd20, %rd34;
	add.s64 	%rd21, %rd20, %rd16;
	ld.global.f32 	%f15, [%rd21];
	add.f32 	%f16, %f15, %f14;
	st.global.f32 	[%rd21], %f16;
	add.s64 	%rd22, %rd11, %rd16;
	ld.global.f32 	%f17, [%rd22];
	ld.global.f32 	%f18, [%rd17];
	mul.f32 	%f19, %f17, %f18;
	add.s64 	%rd23, %rd10, %rd16;
	ld.global.f32 	%f20, [%rd23];
	div.rn.f32 	%f21, %f19, %f20;
	add.s64 	%rd24, %rd11, %rd18;
	ld.global.f32 	%f22, [%rd24];
	ld.global.f32 	%f23, [%rd19];
	mul.f32 	%f24, %f22, %f23;
	add.s64 	%rd25, %rd10, %rd18;
	ld.global.f32 	%f25, [%rd25];
	div.rn.f32 	%f26, %f24, %f25;
	sub.f32 	%f27, %f21, %f26;
	mul.f32 	%f28, %f3, %f27;
	div.rn.f32 	%f29, %f28, %f2;
	cvt.f64.f32 	%fd1, %f29;
	cvt.f64.f32 	%fd2, %f3;
	ld.global.f32 	%f30, [%rd15];
	mul.f32 	%f31, %f30, %f30;
	cvta.to.global.u64 	%rd26, %rd4;
	add.s64 	%rd27, %rd26, %rd14;
	ld.global.f32 	%f32, [%rd27];
	div.rn.f32 	%f33, %f31, %f32;
	cvt.f64.f32 	%fd3, %f33;
	cvt.f64.f32 	%fd4, %f32;
	mul.f64 	%fd5, %fd4, 0d4013A0C49BA5E354;
	fma.rn.f64 	%fd6, %fd5, %fd4, %fd3;
	ld.global.f32 	%f34, [%rd15+-4];
	mul.f32 	%f35, %f34, %f34;
	ld.global.f32 	%f36, [%rd27+-4];
	div.rn.f32 	%f37, %f35, %f36;
	cvt.f64.f32 	%fd7, %f37;
	sub.f64 	%fd8, %fd6, %fd7;
	cvt.f64.f32 	%fd9, %f36;
	mul.f64 	%fd10, %fd9, 0d4013A0C49BA5E354;
	mul.f64 	%fd11, %fd10, %fd9;
	sub.f64 	%fd12, %fd8, %fd11;
	mul.f64 	%fd13, %fd12, %fd2;
	cvt.f64.f32 	%fd14, %f1;
	div.rn.f64 	%fd15, %fd13, %fd14;
	add.f64 	%fd16, %fd15, %fd1;
	cvta.to.global.u64 	%rd28, %rd2;
	add.s64 	%rd29, %rd28, %rd16;
	ld.global.f32 	%f38, [%rd29];
	cvt.f64.f32 	%fd17, %f38;
	add.f64 	%fd18, %fd16, %fd17;
	cvt.rn.f32.f64 	%f39, %fd18;
	st.global.f32 	[%rd29], %f39;
	ld.global.f32 	%f40, [%rd15];
	cvta.to.global.u64 	%rd30, %rd6;
	add.s64 	%rd31, %rd30, %rd14;
	ld.global.f32 	%f41, [%rd31];
	mul.f32 	%f42, %f40, %f41;
	ld.global.f32 	%f43, [%rd27];
	div.rn.f32 	%f44, %f42, %f43;
	ld.global.f32 	%f45, [%rd15+-4];
	ld.global.f32 	%f46, [%rd31+-4];
	mul.f32 	%f47, %f45, %f46;
	ld.global.f32 	%f48, [%rd27+-4];
	div.rn.f32 	%f49, %f47, %f48;
	sub.f32 	%f50, %f44, %f49;
	mul.f32 	%f51, %f3, %f50;
	div.rn.f32 	%f52, %f51, %f1;
	cvt.f64.f32 	%fd19, %f52;
	ld.global.f32 	%f53, [%rd22];
	mul.f32 	%f54, %f53, %f53;
	ld.global.f32 	%f55, [%rd23];
	div.rn.f32 	%f56, %f54, %f55;
	cvt.f64.f32 	%fd20, %f56;
	cvt.f64.f32 	%fd21, %f55;
	mul.f64 	%fd22, %fd21, 0d4013A0C49BA5E354;
	fma.rn.f64 	%fd23, %fd22, %fd21, %fd20;
	ld.global.f32 	%f57, [%rd24];
	mul.f32 	%f58, %f57, %f57;
	ld.global.f32 	%f59, [%rd25];
	div.rn.f32 	%f60, %f58, %f59;
	cvt.f64.f32 	%fd24, %f60;
	sub.f64 	%fd25, %fd23, %fd24;
	cvt.f64.f32 	%fd26, %f59;
	mul.f64 	%fd27, %fd26, 0d4013A0C49BA5E354;
	mul.f64 	%fd28, %fd27, %fd26;
	sub.f64 	%fd29, %fd25, %fd28;
	mul.f64 	%fd30, %fd29, %fd2;
	cvt.f64.f32 	%fd31, %f2;
	div.rn.f64 	%fd32, %fd30, %fd31;
	add.f64 	%fd33, %fd32, %fd19;
	cvta.to.global.u64 	%rd32, %rd35;
	add.s64 	%rd33, %rd32, %rd16;
	ld.global.f32 	%f61, [%rd33];
	cvt.f64.f32 	%fd34, %f61;
	add.f64 	%fd35, %fd33, %fd34;
	cvt.rn.f32.f64 	%f62, %fd35;
	st.global.f32 	[%rd33], %f62;
$L__BB4_3:
	ret;

}
	// .globl	_Z11iter_sharedPfS_S_iifff
.visible .entry _Z11iter_sharedPfS_S_iifff(
	.param .u64 .ptr .align 1 _Z11iter_sharedPfS_S_iifff_param_0,
	.param .u64 .ptr .align 1 _Z11iter_sharedPfS_S_iifff_param_1,
	.param .u64 .ptr .align 1 _Z11iter_sharedPfS_S_iifff_param_2,
	.param .u32 _Z11iter_sharedPfS_S_iifff_param_3,
	.param .u32 _Z11iter_sharedPfS_S_iifff_param_4,
	.param .f32 _Z11iter_sharedPfS_S_iifff_param_5,
	.param .f32 _Z11iter_sharedPfS_S_iifff_param_6,
	.param .f32 _Z11iter_sharedPfS_S_iifff_param_7
)
{
	.reg .pred 	%p<8>;
	.reg .b32 	%r<49>;
	.reg .b32 	%f<99>;
	.reg .b64 	%rd<11>;
	.reg .b64 	%fd<86>;
	// demoted variable
	.shared .align 4 .b8 _ZZ11iter_sharedPfS_S_iifffE1h[4096];
	// demoted variable
	.shared .align 4 .b8 _ZZ11iter_sharedPfS_S_iifffE2hu[4096];
	// demoted variable
	.shared .align 4 .b8 _ZZ11iter_sharedPfS_S_iifffE2hv[4096];
	// demoted variable
	.shared .align 4 .b8 _ZZ11iter_sharedPfS_S_iifffE5h_i05[4096];
	// demoted variable
	.shared .align 4 .b8 _ZZ11iter_sharedPfS_S_iifffE6hu_i05[4096];
	// demoted variable
	.shared .align 4 .b8 _ZZ11iter_sharedPfS_S_iifffE6hv_i05[4096];
	// demoted variable
	.shared .align 4 .b8 _ZZ11iter_sharedPfS_S_iifffE5h_j05[4096];
	// demoted variable
	.shared .align 4 .b8 _ZZ11iter_sharedPfS_S_iifffE6hu_j05[4096];
	// demoted variable
	.shared .align 4 .b8 _ZZ11iter_sharedPfS_S_iifffE6hv_j05[4096];
	ld.param.u64 	%rd4, [_Z11iter_sharedPfS_S_iifff_param_0];
	ld.param.u64 	%rd5, [_Z11iter_sharedPfS_S_iifff_param_1];
	ld.param.u64 	%rd6, [_Z11iter_sharedPfS_S_iifff_param_2];
	ld.param.u32 	%r10, [_Z11iter_sharedPfS_S_iifff_param_3];
	ld.param.f32 	%f1, [_Z11iter_sharedPfS_S_iifff_param_5];
	ld.param.f32 	%f2, [_Z11iter_sharedPfS_S_iifff_param_6];
	ld.param.f32 	%f3, [_Z11iter_sharedPfS_S_iifff_param_7];
	cvta.to.global.u64 	%rd7, %rd6;
	cvta.to.global.u64 	%rd8, %rd5;
	cvta.to.global.u64 	%rd9, %rd4;
	mov.u32 	%r1, %tid.x;
	mov.u32 	%r11, %ctaid.x;
	mov.u32 	%r12, %ntid.x;
	mov.u32 	%r2, %tid.y;
	mov.u32 	%r13, %ctaid.y;
	mov.u32 	%r14, %ntid.y;
	sub.s32 	%r15, %r2, %r13;
	mad.lo.s32 	%r16, %r13, %r14, %r15;
	sub.s32 	%r17, %r1, %r11;
	mad.lo.s32 	%r18, %r11, %r12, %r17;
	mad.lo.s32 	%r19, %r10, %r16, %r18;
	mul.wide.u32 	%rd10, %r19, 4;
	add.s64 	%rd1, %rd9, %rd10;
	ld.global.f32 	%f4, [%rd1];
	shl.b32 	%r20, %r2, 5;
	add.s32 	%r3, %r20, %r1;
	shl.b32 	%r21, %r3, 2;
	mov.u32 	%r22, _ZZ11iter_sharedPfS_S_iifffE1h;
	add.s32 	%r4, %r22, %r21;
	st.shared.f32 	[%r4], %f4;
	add.s64 	%rd2, %rd8, %rd10;
	ld.global.f32 	%f5, [%rd2];
	mov.u32 	%r23, _ZZ11iter_sharedPfS_S_iifffE2hu;
	add.s32 	%r5, %r23, %r21;
	st.shared.f32 	[%r5], %f5;
	add.s64 	%rd3, %rd7, %rd10;
	ld.global.f32 	%f6, [%rd3];
	mov.u32 	%r24, _ZZ11iter_sharedPfS_S_iifffE2hv;
	add.s32 	%r6, %r24, %r21;
	st.shared.f32 	[%r6], %f6;
	bar.sync 	0;
	setp.gt.u32 	%p1, %r2, 31;
	setp.gt.u32 	%p2, %r1, 30;
	or.pred  	%p3, %p1, %p2;
	@%p3 bra 	$L__BB5_2;
	ld.shared.f32 	%f7, [%r4+4];
	ld.shared.f32 	%f8, [%r4];
	add.f32 	%f9, %f7, %f8;
	cvt.f64.f32 	%fd1, %f9;
	cvt.f64.f32 	%fd2, %f3;
	mul.f64 	%fd3, %fd2, 0d3FE0000000000000;
	ld.shared.f32 	%f10, [%r5+4];
	ld.shared.f32 	%f11, [%r5];
	sub.f32 	%f12, %f10, %f11;
	cvt.f64.f32 	%fd4, %f12;
	mul.f64 	%fd5, %fd3, %fd4;
	cvt.f64.f32 	%fd6, %f1;
	div.rn.f64 	%fd7, %fd5, %fd6;
	fma.rn.f64 	%fd8, %fd1, 0d3FE0000000000000, %fd7;
	cvt.rn.f32.f64 	%f13, %fd8;
	sub.s32 	%r25, %r3, %r2;
	shl.b32 	%r26, %r25, 2;
	mov.u32 	%r27, _ZZ11iter_sharedPfS_S_iifffE5h_i05;
	add.s32 	%r28, %r27, %r26;
	st.shared.f32 	[%r28], %f13;
	ld.shared.f32 	%f14, [%r6+4];
	ld.shared.f32 	%f15, [%r6];
	add.f32 	%f16, %f14, %f15;
	cvt.f64.f32 	%fd9, %f16;
	mul.f32 	%f17, %f14, %f10;
	div.rn.f32 	%f18, %f17, %f7;
	mul.f32 	%f19, %f11, %f15;
	div.rn.f32 	%f20, %f19, %f8;
	sub.f32 	%f21, %f18, %f20;
	cvt.f64.f32 	%fd10, %f21;
	mul.f64 	%fd11, %fd3, %fd10;
	div.rn.f64 	%fd12, %fd11, %fd6;
	fma.rn.f64 	%fd13, %fd9, 0d3FE0000000000000, %fd12;
	cvt.rn.f32.f64 	%f22, %fd13;
	mov.u32 	%r29, _ZZ11iter_sharedPfS_S_iifffE6hv_i05;
	add.s32 	%r30, %r29, %r26;
	st.shared.f32 	[%r30], %f22;
	add.f32 	%f23, %f10, %f11;
	cvt.f64.f32 	%fd14, %f23;
	mul.f32 	%f24, %f10, %f10;
	div.rn.f32 	%f25, %f24, %f7;
	cvt.f64.f32 	%fd15, %f25;
	cvt.f64.f32 	%fd16, %f7;
	mul.f64 	%fd17, %fd16, 0d4013A0C49BA5E354;
	fma.rn.f64 	%fd18, %fd17, %fd16, %fd15;
	mul.f32 	%f26, %f11, %f11;
	div.rn.f32 	%f27, %f26, %f8;
	cvt.f64.f32 	%fd19, %f27;
	sub.f64 	%fd20, %fd18, %fd19;
	cvt.f64.f32 	%fd21, %f8;
	mul.f64 	%fd22, %fd21, 0d4013A0C49BA5E354;
	mul.f64 	%fd23, %fd22, %fd21;
	sub.f64 	%fd24, %fd20, %fd23;
	mul.f64 	%fd25, %fd3, %fd24;
	div.rn.f64 	%fd26, %fd25, %fd6;
	fma.rn.f64 	%fd27, %fd14, 0d3FE0000000000000, %fd26;
	cvt.rn.f32.f64 	%f28, %fd27;
	mov.u32 	%r31, _ZZ11iter_sharedPfS_S_iifffE6hu_i05;
	add.s32 	%r32, %r31, %r26;
	st.shared.f32 	[%r32], %f28;
$L__BB5_2:
	setp.gt.u32 	%p4, %r2, 30;
	setp.gt.u32 	%p5, %r1, 31;
	mov.u32 	%r34, _ZZ11iter_sharedPfS_S_iifffE5h_j05;
	add.s32 	%r7, %r34, %r21;
	mov.u32 	%r35, _ZZ11iter_sharedPfS_S_iifffE6hu_j05;
	add.s32 	%r8, %r35, %r21;
	mov.u32 	%r36, _ZZ11iter_sharedPfS_S_iifffE6hv_j05;
	add.s32 	%r9, %r36, %r21;
	or.pred  	%p6, %p4, %p5;
	@%p6 bra 	$L__BB5_4;
	ld.shared.f32 	%f29, [%r4+128];
	ld.shared.f32 	%f30, [%r4];
	add.f32 	%f31, %f29, %f30;
	cvt.f64.f32 	%fd28, %f31;
	cvt.f64.f32 	%fd29, %f3;
	mul.f64 	%fd30, %fd29, 0d3FE0000000000000;
	ld.shared.f32 	%f32, [%r6+128];
	ld.shared.f32 	%f33, [%r6];
	sub.f32 	%f34, %f32, %f33;
	cvt.f64.f32 	%fd31, %f34;
	mul.f64 	%fd32, %fd30, %fd31;
	cvt.f64.f32 	%fd33, %f2;
	div.rn.f64 	%fd34, %fd32, %fd33;
	fma.rn.f64 	%fd35, %fd28, 0d3FE0000000000000, %fd34;
	cvt.rn.f32.f64 	%f35, %fd35;
	st.shared.f32 	[%r7], %f35;
	ld.shared.f32 	%f36, [%r5+128];
	ld.shared.f32 	%f37, [%r5];
	add.f32 	%f38, %f36, %f37;
	cvt.f64.f32 	%fd36, %f38;
	mul.f32 	%f39, %f36, %f32;
	div.rn.f32 	%f40, %f39, %f29;
	mul.f32 	%f41, %f37, %f33;
	div.rn.f32 	%f42, %f41, %f30;
	sub.f32 	%f43, %f40, %f42;
	cvt.f64.f32 	%fd37, %f43;
	mul.f64 	%fd38, %fd30, %fd37;
	div.rn.f64 	%fd39, %fd38, %fd33;
	fma.rn.f64 	%fd40, %fd36, 0d3FE0000000000000, %fd39;
	cvt.rn.f32.f64 	%f44, %fd40;
	st.shared.f32 	[%r8], %f44;
	add.f32 	%f45, %f32, %f33;
	cvt.f64.f32 	%fd41, %f45;
	mul.f32 	%f46, %f32, %f32;
	div.rn.f32 	%f47, %f46, %f29;
	cvt.f64.f32 	%fd42, %f47;
	cvt.f64.f32 	%fd43, %f29;
	mul.f64 	%fd44, %fd43, 0d4013A0C49BA5E354;
	fma.rn.f64 	%fd45, %fd44, %fd43, %fd42;
	mul.f32 	%f48, %f33, %f33;
	div.rn.f32 	%f49, %f48, %f30;
	cvt.f64.f32 	%fd46, %f49;
	sub.f64 	%fd47, %fd45, %fd46;
	cvt.f64.f32 	%fd48, %f30;
	mul.f64 	%fd49, %fd48, 0d4013A0C49BA5E354;
	mul.f64 	%fd50, %fd49, %fd48;
	sub.f64 	%fd51, %fd47, %fd50;
	mul.f64 	%fd52, %fd30, %fd51;
	div.rn.f64 	%fd53, %fd52, %fd33;
	fma.rn.f64 	%fd54, %fd41, 0d3FE0000000000000, %fd53;
	cvt.rn.f32.f64 	%f50, %fd54;
	st.shared.f32 	[%r9], %f50;
$L__BB5_4:
	bar.sync 	0;
	add.s32 	%r37, %r1, -1;
	add.s32 	%r39, %r2, -1;
	max.u32 	%r40, %r37, %r39;
	setp.gt.u32 	%p7, %r40, 29;
	@%p7 bra 	$L__BB5_6;
	ld.shared.f32 	%f51, [%r4];
	sub.s32 	%r41, %r3, %r2;
	shl.b32 	%r42, %r41, 2;
	mov.u32 	%r43, _ZZ11iter_sharedPfS_S_iifffE6hu_i05;
	add.s32 	%r44, %r43, %r42;
	ld.shared.f32 	%f52, [%r44];
	ld.shared.f32 	%f53, [%r44+-4];
	sub.f32 	%f54, %f52, %f53;
	mul.f32 	%f55, %f3, %f54;
	div.rn.f32 	%f56, %f55, %f1;
	add.f32 	%f57, %f51, %f56;
	ld.shared.f32 	%f58, [%r9];
	ld.shared.f32 	%f59, [%r9+-128];
	sub.f32 	%f60, %f58, %f59;
	mul.f32 	%f61, %f3, %f60;
	div.rn.f32 	%f62, %f61, %f2;
	add.f32 	%f63, %f57, %f62;
	st.global.f32 	[%rd1], %f63;
	ld.shared.f32 	%f64, [%r5];
	ld.shared.f32 	%f65, [%r8];
	mul.f32 	%f66, %f65, %f58;
	ld.shared.f32 	%f67, [%r7];
	div.rn.f32 	%f68, %f66, %f67;
	ld.shared.f32 	%f69, [%r8+-128];
	mul.f32 	%f70, %f69, %f59;
	ld.shared.f32 	%f71, [%r7+-128];
	div.rn.f32 	%f72, %f70, %f71;
	sub.f32 	%f73, %f68, %f72;
	mul.f32 	%f74, %f3, %f73;
	div.rn.f32 	%f75, %f74, %f2;
	add.f32 	%f76, %f64, %f75;
	cvt.f64.f32 	%fd55, %f76;
	cvt.f64.f32 	%fd56, %f3;
	mul.f32 	%f77, %f52, %f52;
	mov.u32 	%r45, _ZZ11iter_sharedPfS_S_iifffE5h_i05;
	add.s32 	%r46, %r45, %r42;
	ld.shared.f32 	%f78, [%r46];
	div.rn.f32 	%f79, %f77, %f78;
	cvt.f64.f32 	%fd57, %f79;
	cvt.f64.f32 	%fd58, %f78;
	mul.f64 	%fd59, %fd58, 0d4013A0C49BA5E354;
	fma.rn.f64 	%fd60, %fd59, %fd58, %fd57;
	mul.f32 	%f80, %f53, %f53;
	ld.shared.f32 	%f81, [%r46+-4];
	div.rn.f32 	%f82, %f80, %f81;
	cvt.f64.f32 	%fd61, %f82;
	sub.f64 	%fd62, %fd60, %fd61;
	cvt.f64.f32 	%fd63, %f81;
	mul.f64 	%fd64, %fd63, 0d4013A0C49BA5E354;
	mul.f64 	%fd65, %fd64, %fd63;
	sub.f64 	%fd66, %fd62, %fd65;
	mul.f64 	%fd67, %fd66, %fd56;
	cvt.f64.f32 	%fd68, %f1;
	div.rn.f64 	%fd69, %fd67, %fd68;
	add.f64 	%fd70, %fd69, %fd55;
	cvt.rn.f32.f64 	%f83, %fd70;
	st.global.f32 	[%rd2], %f83;
	mov.u32 	%r47, _ZZ11iter_sharedPfS_S_iifffE6hv_i05;
	add.s32 	%r48, %r47, %r42;
	ld.shared.f32 	%f84, [%r48];
	mul.f32 	%f85, %f52, %f84;
	div.rn.f32 	%f86, %f85, %f78;
	ld.shared.f32 	%f87, [%r48+-4];
	mul.f32 	%f88, %f53, %f87;
	div.rn.f32 	%f89, %f88, %f81;
	sub.f32 	%f90, %f86, %f89;
	mul.f32 	%f91, %f3, %f90;
	div.rn.f32 	%f92, %f91, %f1;
	add.f32 	%f93, %f64, %f92;
	cvt.f64.f32 	%fd71, %f93;
	mul.f32 	%f94, %f65, %f65;
	div.rn.f32 	%f95, %f94, %f67;
	cvt.f64.f32 	%fd72, %f95;
	cvt.f64.f32 	%fd73, %f67;
	mul.f64 	%fd74, %fd73, 0d4013A0C49BA5E354;
	fma.rn.f64 	%fd75, %fd74, %fd73, %fd72;
	mul.f32 	%f96, %f69, %f69;
	div.rn.f32 	%f97, %f96, %f71;
	cvt.f64.f32 	%fd76, %f97;
	sub.f64 	%fd77, %fd75, %fd76;
	cvt.f64.f32 	%fd78, %f71;
	mul.f64 	%fd79, %fd78, 0d4013A0C49BA5E354;
	mul.f64 	%fd80, %fd79, %fd78;
	sub.f64 	%fd81, %fd77, %fd80;
	mul.f64 	%fd82, %fd81, %fd56;
	cvt.f64.f32 	%fd83, %f2;
	div.rn.f64 	%fd84, %fd82, %fd83;
	add.f64 	%fd85, %fd84, %fd71;
	cvt.rn.f32.f64 	%f98, %fd85;
	st.global.f32 	[%rd3], %f98;
$L__BB5_6:
	ret;

}


// ===== COMPILED SASS (sm_100) =====

	.target	sm_100

	.elftype	@"ET_EXEC"


//--------------------- .note.nv.tkinfo           --------------------------
	.section	.note.nv.tkinfo,"",@"SHT_NOTE"
	.sectionflags	@"SHF_NOTE_NV_TKINFO"
	.tkinfo
        /*0018*/ 	.word	0x00000002
        /*0030*/ 	.string	""
        /*0030*/ 	.string	"ptxas"
        /*0030*/ 	.string	"Cuda compilation tools, release 13.0, V13.0.88"
        /*0030*/ 	.string	"Build cuda_13.0.r13.0/compiler.36424714_0"
        /*0030*/ 	.string	"-arch sm_100 -m 64 "



//--------------------- .note.nv.cuinfo           --------------------------
	.section	.note.nv.cuinfo,"",@"SHT_NOTE"
	.sectionflags	@"SHF_NOTE_NV_CUINFO"
        /*0018*/ 	.short	0x0002
        /*001a*/ 	.short	0x0064
        /*001c*/ 	.short	0x0082
	.zero		2


//--------------------- .nv.info                  --------------------------
	.section	.nv.info,"",@"SHT_CUDA_INFO"
	.align	4


	//----- nvinfo : EIATTR_REGCOUNT
	.align		4
        /*0000*/ 	.byte	0x04, 0x2f
        /*0002*/ 	.short	(.L_1 - .L_0)
	.align		4
.L_0:
        /*0004*/ 	.word	index@(_Z15boundary_kernelPfS_S_ii)
        /*0008*/ 	.word	0x00000018


	//----- nvinfo : EIATTR_FRAME_SIZE
	.align		4
.L_1:
        /*000c*/ 	.byte	0x04, 0x11
        /*000e*/ 	.short	(.L_3 - .L_2)
	.align		4
.L_2:
        /*0010*/ 	.word	index@(_Z15boundary_kernelPfS_S_ii)
        /*0014*/ 	.word	0x00000000


	//----- nvinfo : EIATTR_REGCOUNT
	.align		4
.L_3:
        /*0018*/ 	.byte	0x04, 0x2f
        /*001a*/ 	.short	(.L_5 - .L_4)
	.align		4
.L_4:
        /*001c*/ 	.word	index@(_Z13half_i_kernelPfS_S_S_S_S_iiff)
        /*0020*/ 	.word	0x00000025


	//----- nvinfo : EIATTR_FRAME_SIZE
	.align		4
.L_5:
        /*0024*/ 	.byte	0x04, 0x11
        /*0026*/ 	.short	(.L_7 - .L_6)
	.align		4
.L_6:
        /*0028*/ 	.word	index@($__internal_9_$__cuda_sm3x_div_rn_noftz_f32_slowpath)
        /*002c*/ 	.word	0x00000000


	//----- nvinfo : EIATTR_FRAME_SIZE
	.align		4
.L_7:
        /*0030*/ 	.byte	0x04, 0x11
        /*0032*/ 	.short	(.L_9 - .L_8)
	.align		4
.L_8:
        /*0034*/ 	.word	index@($__internal_8_$__cuda_sm20_div_rn_f64_full)
        /*0038*/ 	.word	0x00000000


	//----- nvinfo : EIATTR_FRAME_SIZE
	.align		4
.L_9:
        /*003c*/ 	.byte	0x04, 0x11
        /*003e*/ 	.short	(.L_11 - .L_10)
	.align		4
.L_10:
        /*0040*/ 	.word	index@(_Z13half_i_kernelPfS_S_S_S_S_iiff)
        /*0044*/ 	.word	0x00000000


	//----- nvinfo : EIATTR_REGCOUNT
	.align		4
.L_11:
        /*0048*/ 	.byte	0x04, 0x2f
        /*004a*/ 	.short	(.L_13 - .L_12)
	.align		4
.L_12:
        /*004c*/ 	.word	index@(_Z13half_j_kernelPfS_S_S_S_S_iiff)
        /*0050*/ 	.word	0x00000025


	//----- nvinfo : EIATTR_FRAME_SIZE
	.align		4
.L_13:
        /*0054*/ 	.byte	0x04, 0x11
        /*0056*/ 	.short	(.L_15 - .L_14)
	.align		4
.L_14:
        /*0058*/ 	.word	index@($__internal_7_$__cuda_sm3x_div_rn_noftz_f32_slowpath)
        /*005c*/ 	.word	0x00000000


	//----- nvinfo : EIATTR_FRAME_SIZE
	.align		4
.L_15:
        /*0060*/ 	.byte	0x04, 0x11
        /*0062*/ 	.short	(.L_17 - .L_16)
	.align		4
.L_16:
        /*0064*/ 	.word	index@($__internal_6_$__cuda_sm20_div_rn_f64_full)
        /*0068*/ 	.word	0x00000000


	//----- nvinfo : EIATTR_FRAME_SIZE
	.align		4
.L_17:
        /*006c*/ 	.byte	0x04, 0x11
        /*006e*/ 	.short	(.L_19 - .L_18)
	.align		4
.L_18:
        /*0070*/ 	.word	index@(_Z13half_j_kernelPfS_S_S_S_S_iiff)
        /*0074*/ 	.word	0x00000000


	//----- nvinfo : EIATTR_REGCOUNT
	.align		4
.L_19:
        /*0078*/ 	.byte	0x04, 0x2f
        /*007a*/ 	.short	(.L_21 - .L_20)
	.align		4
.L_20:
        /*007c*/ 	.word	index@(_Z14half_ij_kernelPfS_S_S_S_S_S_S_S_iifff)
        /*0080*/ 	.word	0x00000026


	//----- nvinfo : EIATTR_FRAME_SIZE
	.align		4
.L_21:
        /*0084*/ 	.byte	0x04, 0x11
        /*0086*/ 	.short	(.L_23 - .L_22)
	.align		4
.L_22:
        /*0088*/ 	.word	index@($__internal_5_$__cuda_sm3x_div_rn_noftz_f32_slowpath)
        /*008c*/ 	.word	0x00000000


	//----- nvinfo : EIATTR_FRAME_SIZE
	.align		4
.L_23:
        /*0090*/ 	.byte	0x04, 0x11
        /*0092*/ 	.short	(.L_25 - .L_24)
	.align		4
.L_24:
        /*0094*/ 	.word	index@($__internal_4_$__cuda_sm20_div_rn_f64_full)
        /*0098*/ 	.word	0x00000000


	//----- nvinfo : EIATTR_FRAME_SIZE
	.align		4
.L_25:
        /*009c*/ 	.byte	0x04, 0x11
        /*009e*/ 	.short	(.L_27 - .L_26)
	.align		4
.L_26:
        /*00a0*/ 	.word	index@(_Z14half_ij_kernelPfS_S_S_S_S_S_S_S_iifff)
        /*00a4*/ 	.word	0x00000000


	//----- nvinfo : EIATTR_REGCOUNT
	.align		4
.L_27:
        /*00a8*/ 	.byte	0x04, 0x2f
        /*00aa*/ 	.short	(.L_29 - .L_28)
	.align		4
.L_28:
        /*00ac*/ 	.word	index@(_Z15laststep_kernelPfS_S_S_S_S_S_S_S_iifff)
        /*00b0*/ 	.word	0x00000028


	//----- nvinfo : EIATTR_FRAME_SIZE
	.align		4
.L_29:
        /*00b4*/ 	.byte	0x04, 0x11
        /*00b6*/ 	.short	(.L_31 - .L_30)
	.align		4
.L_30:
        /*00b8*/ 	.word	index@($__internal_3_$__cuda_sm3x_div_rn_noftz_f32_slowpath)
        /*00bc*/ 	.word	0x00000000


	//----- nvinfo : EIATTR_FRAME_SIZE
	.align		4
.L_31:
        /*00c0*/ 	.byte	0x04, 0x11
        /*00c2*/ 	.short	(.L_33 - .L_32)
	.align		4
.L_32:
        /*00c4*/ 	.word	index@($__internal_2_$__cuda_sm20_div_rn_f64_full)
        /*00c8*/ 	.word	0x00000000


	//----- nvinfo : EIATTR_FRAME_SIZE
	.align		4
.L_33:
        /*00cc*/ 	.byte	0x04, 0x11
        /*00ce*/ 	.short	(.L_35 - .L_34)
	.align		4
.L_34:
        /*00d0*/ 	.word	index@(_Z15laststep_kernelPfS_S_S_S_S_S_S_S_iifff)
        /*00d4*/ 	.word	0x00000000


	//----- nvinfo : EIATTR_REGCOUNT
	.align		4
.L_35:
        /*00d8*/ 	.byte	0x04, 0x2f
        /*00da*/ 	.short	(.L_37 - .L_36)
	.align		4
.L_36:
        /*00dc*/ 	.word	index@(_Z11iter_sharedPfS_S_iifff)
        /*00e0*/ 	.word	0x00000036


	//----- nvinfo : EIATTR_FRAME_SIZE
	.align		4
.L_37:
        /*00e4*/ 	.byte	0x04, 0x11
        /*00e6*/ 	.short	(.L_39 - .L_38)
	.align		4
.L_38:
        /*00e8*/ 	.word	index@($__internal_1_$__cuda_sm3x_div_rn_noftz_f32_slowpath)
        /*00ec*/ 	.word	0x00000000


	//----- nvinfo : EIATTR_FRAME_SIZE
	.align		4
.L_39:
        /*00f0*/ 	.byte	0x04, 0x11
        /*00f2*/ 	.short	(.L_41 - .L_40)
	.align		4
.L_40:
        /*00f4*/ 	.word	index@($__internal_0_$__cuda_sm20_div_rn_f64_full)
        /*00f8*/ 	.word	0x00000000


	//----- nvinfo : EIATTR_FRAME_SIZE
	.align		4
.L_41:
        /*00fc*/ 	.byte	0x04, 0x11
        /*00fe*/ 	.short	(.L_43 - .L_42)
	.align		4
.L_42:
        /*0100*/ 	.word	index@(_Z11iter_sharedPfS_S_iifff)
        /*0104*/ 	.word	0x00000000


	//----- nvinfo : EIATTR_MIN_STACK_SIZE
	.align		4
.L_43:
        /*0108*/ 	.byte	0x04, 0x12
        /*010a*/ 	.short	(.L_45 - .L_44)
	.align		4
.L_44:
        /*010c*/ 	.word	index@(_Z11iter_sharedPfS_S_iifff)
        /*0110*/ 	.word	0x00000000


	//----- nvinfo : EIATTR_MIN_STACK_SIZE
	.align		4
.L_45:
        /*0114*/ 	.byte	0x04, 0x12
        /*0116*/ 	.short	(.L_47 - .L_46)
	.align		4
.L_46:
        /*0118*/ 	.word	index@(_Z15laststep_kernelPfS_S_S_S_S_S_S_S_iifff)
        /*011c*/ 	.word	0x00000000


	//----- nvinfo : EIATTR_MIN_STACK_SIZE
	.align		4
.L_47:
        /*0120*/ 	.byte	0x04, 0x12
        /*0122*/ 	.short	(.L_49 - .L_48)
	.align		4
.L_48:
        /*0124*/ 	.word	index@(_Z14half_ij_kernelPfS_S_S_S_S_S_S_S_iifff)
        /*0128*/ 	.word	0x00000000


	//----- nvinfo : EIATTR_MIN_STACK_SIZE
	.align		4
.L_49:
        /*012c*/ 	.byte	0x04, 0x12
        /*012e*/ 	.short	(.L_51 - .L_50)
	.align		4
.L_50:
        /*0130*/ 	.word	index@(_Z13half_j_kernelPfS_S_S_S_S_iiff)
        /*0134*/ 	.word	0x00000000


	//----- nvinfo : EIATTR_MIN_STACK_SIZE
	.align		4
.L_51:
        /*0138*/ 	.byte	0x04, 0x12
        /*013a*/ 	.short	(.L_53 - .L_52)
	.align		4
.L_52:
        /*013c*/ 	.word	index@(_Z13half_i_kernelPfS_S_S_S_S_iiff)
        /*0140*/ 	.word	0x00000000


	//----- nvinfo : EIATTR_MIN_STACK_SIZE
	.align		4
.L_53:
        /*0144*/ 	.byte	0x04, 0x12
        /*0146*/ 	.short	(.L_55 - .L_54)
	.align		4
.L_54:
        /*0148*/ 	.word	index@(_Z15boundary_kernelPfS_S_ii)
        /*014c*/ 	.word	0x00000000
.L_55:


//--------------------- .nv.compat                --------------------------
	.section	.nv.compat,"",@"SHT_CUDA_COMPAT_INFO"
	.align	4
        /*0000*/ 	.byte	0x02, 0x09, 0x00, 0x00, 0x02, 0x02, 0x01, 0x00, 0x02, 0x05, 0x05, 0x00, 0x03, 0x07, 0x01, 0x01
        /*0010*/ 	.byte	0x02, 0x03, 0x00, 0x00, 0x02, 0x06, 0x01, 0x00, 0x04, 0x0b, 0x08, 0x00, 0x01, 0x00, 0x00, 0x00
        /*0020*/ 	.byte	0x00, 0x00, 0x00, 0x00


//--------------------- .nv.info._Z11iter_sharedPfS_S_iifff --------------------------
	.section	.nv.info._Z11iter_sharedPfS_S_iifff,"",@"SHT_CUDA_INFO"
	.sectionflags	@""
	.align	4


	//----- nvinfo : EIATTR_CUDA_API_VERSION
	.align		4
        /*0000*/ 	.byte	0x04, 0x37
        /*0002*/ 	.short	(.L_57 - .L_56)
.L_56:
        /*0004*/ 	.word	0x00000082


	//----- nvinfo : EIATTR_KPARAM_INFO
	.align		4
.L_57:
        /*0008*/ 	.byte	0x04, 0x17
        /*000a*/ 	.short	(.L_59 - .L_58)
.L_58:
        /*000c*/ 	.word	0x00000000
        /*0010*/ 	.short	0x0007
        /*0012*/ 	.short	0x0028
        /*0014*/ 	.byte	0x00, 0xf0, 0x11, 0x00


	//----- nvinfo : EIATTR_KPARAM_INFO
	.align		4
.L_59:
        /*0018*/ 	.byte	0x04, 0x17
        /*001a*/ 	.short	(.L_61 - .L_60)
.L_60:
        /*001c*/ 	.word	0x00000000
        /*0020*/ 	.short	0x0006
        /*0022*/ 	.short	0x0024
        /*0024*/ 	.byte	0x00, 0xf0, 0x11, 0x00


	//----- nvinfo : EIATTR_KPARAM_INFO
	.align		4
.L_61:
        /*0028*/ 	.byte	0x04, 0x17
        /*002a*/ 	.short	(.L_63 - .L_62)
.L_62:
        /*002c*/ 	.word	0x00000000
        /*0030*/ 	.short	0x0005
        /*0032*/ 	.short	0x0020
        /*0034*/ 	.byte	0x00, 0xf0, 0x11, 0x00


	//----- nvinfo : EIATTR_KPARAM_INFO
	.align		4
.L_63:
        /*0038*/ 	.byte	0x04, 0x17
        /*003a*/ 	.short	(.L_65 - .L_64)
.L_64:
        /*003c*/ 	.word	0x00000000
        /*0040*/ 	.short	0x0004
        /*0042*/ 	.short	0x001c
        /*0044*/ 	.byte	0x00, 0xf0, 0x11, 0x00


	//----- nvinfo : EIATTR_KPARAM_INFO
	.align		4
.L_65:
        /*0048*/ 	.byte	0x04, 0x17
        /*004a*/ 	.short	(.L_67 - .L_66)
.L_66:
        /*004c*/ 	.word	0x00000000
        /*0050*/ 	.short	0x0003
        /*0052*/ 	.short	0x0018
        /*0054*/ 	.byte	0x00, 0xf0, 0x11, 0x00


	//----- nvinfo : EIATTR_KPARAM_INFO
	.align		4
.L_67:
        /*0058*/ 	.byte	0x04, 0x17
        /*005a*/ 	.short	(.L_69 - .L_68)
.L_68:
        /*005c*/ 	.word	0x00000000
        /*0060*/ 	.short	0x0002
        /*0062*/ 	.short	0x0010
        /*0064*/ 	.byte	0x00, 0xf5, 0x21, 0x00


	//----- nvinfo : EIATTR_KPARAM_INFO
	.align		4
.L_69:
        /*0068*/ 	.byte	0x04, 0x17
        /*006a*/ 	.short	(.L_71 - .L_70)
.L_70:
        /*006c*/ 	.word	0x00000000
        /*0070*/ 	.short	0x0001
        /*0072*/ 	.short	0x0008
        /*0074*/ 	.byte	0x00, 0xf5, 0x21, 0x00


	//----- nvinfo : EIATTR_KPARAM_INFO
	.align		4
.L_71:
        /*0078*/ 	.byte	0x04, 0x17
        /*007a*/ 	.short	(.L_73 - .L_72)
.L_72:
        /*007c*/ 	.word	0x00000000
        /*0080*/ 	.short	0x0000
        /*0082*/ 	.short	0x0000
        /*0084*/ 	.byte	0x00, 0xf5, 0x21, 0x00


	//----- nvinfo : EIATTR_SPARSE_MMA_MASK
	.align		4
.L_73:
        /*0088*/ 	.byte	0x03, 0x50
        /*008a*/ 	.short	0x0000


	//----- nvinfo : EIATTR_MAXREG_COUNT
	.align		4
        /*008c*/ 	.byte	0x03, 0x1b
        /*008e*/ 	.short	0x00ff


	//----- nvinfo : EIATTR_NUM_BARRIERS
	.align		4
        /*0090*/ 	.byte	0x02, 0x4c
        /*0092*/ 	.byte	0x01
	.zero		1


	//----- nvinfo : EIATTR_MERCURY_ISA_VERSION
	.align		4
        /*0094*/ 	.byte	0x03, 0x5f
        /*0096*/ 	.short	0x0101


	//----- nvinfo : EIATTR_VRC_CTA_INIT_COUNT
	.align		4
        /*0098*/ 	.byte	0x02, 0x4a
	.zero		1
	.zero		1


	//----- nvinfo : EIATTR_EXIT_INSTR_OFFSETS
	.align		4
        /*009c*/ 	.byte	0x04, 0x1c
        /*009e*/ 	.short	(.L_75 - .L_74)


	//   ....[0]....
.L_74:
        /*00a0*/ 	.word	0x00001b10


	//   ....[1]....
        /*00a4*/ 	.word	0x00002ec0


	//----- nvinfo : EIATTR_CRS_STACK_SIZE
	.align		4
.L_75:
        /*00a8*/ 	.byte	0x04, 0x1e
        /*00aa*/ 	.short	(.L_77 - .L_76)
.L_76:
        /*00ac*/ 	.word	0x00000000


	//----- nvinfo : EIATTR_CBANK_PARAM_SIZE
	.align		4
.L_77:
        /*00b0*/ 	.byte	0x03, 0x19
        /*00b2*/ 	.short	0x002c


	//----- nvinfo : EIATTR_PARAM_CBANK
	.align		4
        /*00b4*/ 	.byte	0x04, 0x0a
        /*00b6*/ 	.short	(.L_79 - .L_78)
	.align		4
.L_78:
        /*00b8*/ 	.word	index@(.nv.constant0._Z11iter_sharedPfS_S_iifff)
        /*00bc*/ 	.short	0x0380
        /*00be*/ 	.short	0x002c


	//----- nvinfo : EIATTR_SW_WAR
	.align		4
.L_79:
        /*00c0*/ 	.byte	0x04, 0x36
        /*00c2*/ 	.short	(.L_81 - .L_80)
.L_80:
        /*00c4*/ 	.word	0x00000008
.L_81:


//--------------------- .nv.info._Z15laststep_kernelPfS_S_S_S_S_S_S_S_iifff --------------------------
	.section	.nv.info._Z15laststep_kernelPfS_S_S_S_S_S_S_S_iifff,"",@"SHT_CUDA_INFO"
	.sectionflags	@""
	.align	4


	//----- nvinfo : EIATTR_CUDA_API_VERSION
	.align		4
        /*0000*/ 	.byte	0x04, 0x37
        /*0002*/ 	.short	(.L_83 - .L_82)
.L_82:
        /*0004*/ 	.word	0x00000082


	//----- nvinfo : EIATTR_KPARAM_INFO
	.align		4
.L_83:
        /*0008*/ 	.byte	0x04, 0x17
        /*000a*/ 	.short	(.L_85 - .L_84)
.L_84:
        /*000c*/ 	.word	0x00000000
        /*0010*/ 	.short	0x000d
        /*0012*/ 	.short	0x0058
        /*0014*/ 	.byte	0x00, 0xf0, 0x11, 0x00


	//----- nvinfo : EIATTR_KPARAM_INFO
	.align		4
.L_85:
        /*0018*/ 	.byte	0x04, 0x17
        /*001a*/ 	.short	(.L_87 - .L_86)
.L_86:
        /*001c*/ 	.word	0x00000000
        /*0020*/ 	.short	0x000c
        /*0022*/ 	.short	0x0054
        /*0024*/ 	.byte	0x00, 0xf0, 0x11, 0x00


	//----- nvinfo : EIATTR_KPARAM_INFO
	.align		4
.L_87:
        /*0028*/ 	.byte	0x04, 0x17
        /*002a*/ 	.short	(.L_89 - .L_88)
.L_88:
        /*002c*/ 	.word	0x00000000
        /*0030*/ 	.short	0x000b
        /*0032*/ 	.short	0x0050
        /*0034*/ 	.byte	0x00, 0xf0, 0x11, 0x00


	//----- nvinfo : EIATTR_KPARAM_INFO
	.align		4
.L_89:
        /*0038*/ 	.byte	0x04, 0x17
        /*003a*/ 	.short	(.L_91 - .L_90)
.L_90:
        /*003c*/ 	.word	0x00000000
        /*0040*/ 	.short	0x000a
        /*0042*/ 	.short	0x004c
        /*0044*/ 	.byte	0x00, 0xf0, 0x11, 0x00


	//----- nvinfo : EIATTR_KPARAM_INFO
	.align		4
.L_91:
        /*0048*/ 	.byte	0x04, 0x17
        /*004a*/ 	.short	(.L_93 - .L_92)
.L_92:
        /*004c*/ 	.word	0x00000000
        /*0050*/ 	.short	0x0009
        /*0052*/ 	.short	0x0048
        /*0054*/ 	.byte	0x00, 0xf0, 0x11, 0x00


	//----- nvinfo : EIATTR_KPARAM_INFO
	.align		4
.L_93:
        /*0058*/ 	.byte	0x04, 0x17
        /*005a*/ 	.short	(.L_95 - .L_94)
.L_94:
        /*005c*/ 	.word	0x00000000
        /*0060*/ 	.short	0x0008
        /*0062*/ 	.short	0x0040
        /*0064*/ 	.byte	0x00, 0xf5, 0x21, 0x00


	//----- nvinfo : EIATTR_KPARAM_INFO
	.align		4
.L_95:
        /*0068*/ 	.byte	0x04, 0x17
        /*006a*/ 	.short	(.L_97 - .L_96)
.L_96:
        /*006c*/ 	.word	0x00000000
        /*0070*/ 	.short	0x0007
        /*0072*/ 	.short	0x0038
        /*0074*/ 	.byte	0x00, 0xf5, 0x21, 0x00


	//----- nvinfo : EIATTR_KPARAM_INFO
	.align		4
.L_97:
        /*0078*/ 	.byte	0x04, 0x17
        /*007a*/ 	.short	(.L_99 - .L_98)
.L_98:
        /*007c*/ 	.word	0x00000000
        /*0080*/ 	.short	0x0006
        /*0082*/ 	.short	0x0030
        /*0084*/ 	.byte	0x00, 0xf5, 0x21, 0x00


	//----- nvinfo : EIATTR_KPARAM_INFO
	.align		4
.L_99:
        /*0088*/ 	.byte	0x04, 0x17
        /*008a*/ 	.short	(.L_101 - .L_100)
.L_100:
        /*008c*/ 	.word	0x00000000
        /*0090*/ 	.short	0x0005
        /*0092*/ 	.short	0x0028
        /*0094*/ 	.byte	0x00, 0xf5, 0x21, 0x00


	//----- nvinfo : EIATTR_KPARAM_INFO
	.align		4
.L_101:
        /*0098*/ 	.byte	0x04, 0x17
        /*009a*/ 	.short	(.L_103 - .L_102)
.L_102:
        /*009c*/ 	.word	0x00000000
        /*00a0*/ 	.short	0x0004
        /*00a2*/ 	.short	0x0020
        /*00a4*/ 	.byte	0x00, 0xf5, 0x21, 0x00


	//----- nvinfo : EIATTR_KPARAM_INFO
	.align		4
.L_103:
        /*00a8*/ 	.byte	0x04, 0x17
        /*00aa*/ 	.short	(.L_105 - .L_104)
.L_104:
        /*00ac*/ 	.word	0x00000000
        /*00b0*/ 	.short	0x0003
        /*00b2*/ 	.short	0x0018
        /*00b4*/ 	.byte	0x00, 0xf5, 0x21, 0x00


	//----- nvinfo : EIATTR_KPARAM_INFO
	.align		4
.L_105:
        /*00b8*/ 	.byte	0x04, 0x17
        /*00ba*/ 	.short	(.L_107 - .L_106)
.L_106:
        /*00bc*/ 	.word	0x00000000
        /*00c0*/ 	.short	0x0002
        /*00c2*/ 	.short	0x0010
        /*00c4*/ 	.byte	0x00, 0xf5, 0x21, 0x00


	//----- nvinfo : EIATTR_KPARAM_INFO
	.align		4
.L_107:
        /*00c8*/ 	.byte	0x04, 0x17
        /*00ca*/ 	.short	(.L_109 - .L_108)
.L_108:
        /*00cc*/ 	.word	0x00000000
        /*00d0*/ 	.short	0x0001
        /*00d2*/ 	.short	0x0008
        /*00d4*/ 	.byte	0x00, 0xf5, 0x21, 0x00


	//----- nvinfo : EIATTR_KPARAM_INFO
	.align		4
.L_109:
        /*00d8*/ 	.byte	0x04, 0x17
        /*00da*/ 	.short	(.L_111 - .L_110)
.L_110:
        /*00dc*/ 	.word	0x00000000
        /*00e0*/ 	.short	0x0000
        /*00e2*/ 	.short	0x0000
        /*00e4*/ 	.byte	0x00, 0xf5, 0x21, 0x00


	//----- nvinfo : EIATTR_SPARSE_MMA_MASK
	.align		4
.L_111:
        /*00e8*/ 	.byte	0x03, 0x50
        /*00ea*/ 	.short	0x0000


	//----- nvinfo : EIATTR_MAXREG_COUNT
	.align		4
        /*00ec*/ 	.byte	0x03, 0x1b
        /*00ee*/ 	.short	0x00ff


	//----- nvinfo : EIATTR_MERCURY_ISA_VERSION
	.align		4
        /*00f0*/ 	.byte	0x03, 0x5f
        /*00f2*/ 	.short	0x0101


	//----- nvinfo : EIATTR_VRC_CTA_INIT_COUNT
	.align		4
        /*00f4*/ 	.byte	0x02, 0x4a
	.zero		1
	.zero		1


	//----- nvinfo : EIATTR_EXIT_INSTR_OFFSETS
	.align		4
        /*00f8*/ 	.byte	0x04, 0x1c
        /*00fa*/ 	.short	(.L_113 - .L_112)


	//   ....[0]....
.L_112:
        /*00fc*/ 	.word	0x000000d0


	//   ....[1]....
        /*0100*/ 	.word	0x00000120


	//   ....[2]....
        /*0104*/ 	.word	0x000016d0


	//----- nvinfo : EIATTR_CRS_STACK_SIZE
	.align		4
.L_113:
        /*0108*/ 	.byte	0x04, 0x1e
        /*010a*/ 	.short	(.L_115 - .L_114)
.L_114:
        /*010c*/ 	.word	0x00000000


	//----- nvinfo : EIATTR_CBANK_PARAM_SIZE
	.align		4
.L_115:
        /*0110*/ 	.byte	0x03, 0x19
        /*0112*/ 	.short	0x005c


	//----- nvinfo : EIATTR_PARAM_CBANK
	.align		4
        /*0114*/ 	.byte	0x04, 0x0a
        /*0116*/ 	.short	(.L_117 - .L_116)
	.align		4
.L_116:
        /*0118*/ 	.word	index@(.nv.constant0._Z15laststep_kernelPfS_S_S_S_S_S_S_S_iifff)
        /*011c*/ 	.short	0x0380
        /*011e*/ 	.short	0x005c


	//----- nvinfo : EIATTR_SW_WAR
	.align		4
.L_117:
        /*0120*/ 	.byte	0x04, 0x36
        /*0122*/ 	.short	(.L_119 - .L_118)
.L_118:
        /*0124*/ 	.word	0x00000008
.L_119:


//--------------------- .nv.info._Z14half_ij_kernelPfS_S_S_S_S_S_S_S_iifff --------------------------
	.section	.nv.info._Z14half_ij_kernelPfS_S_S_S_S_S_S_S_iifff,"",@"SHT_CUDA_INFO"
	.sectionflags	@""
	.align	4


	//----- nvinfo : EIATTR_CUDA_API_VERSION
	.align		4
        /*0000*/ 	.byte	0x04, 0x37
        /*0002*/ 	.short	(.L_121 - .L_120)
.L_120:
        /*0004*/ 	.word	0x00000082


	//----- nvinfo : EIATTR_KPARAM_INFO
	.align		4
.L_121:
        /*0008*/ 	.byte	0x04, 0x17
        /*000a*/ 	.short	(.L_123 - .L_122)
.L_122:
        /*000c*/ 	.word	0x00000000
        /*0010*/ 	.short	0x000d
        /*0012*/ 	.short	0x0058
        /*0014*/ 	.byte	0x00, 0xf0, 0x11, 0x00


	//----- nvinfo : EIATTR_KPARAM_INFO
	.align		4
.L_123:
        /*0018*/ 	.byte	0x04, 0x17
        /*001a*/ 	.short	(.L_125 - .L_124)
.L_124:
        /*001c*/ 	.word	0x00000000
        /*0020*/ 	.short	0x000c
        /*0022*/ 	.short	0x0054
        /*0024*/ 	.byte	0x00, 0xf0, 0x11, 0x00


	//----- nvinfo : EIATTR_KPARAM_INFO
	.align		4
.L_125:
        /*0028*/ 	.byte	0x04, 0x17
        /*002a*/ 	.short	(.L_127 - .L_126)
.L_126:
        /*002c*/ 	.word	0x00000000
        /*0030*/ 	.short	0x000b
        /*0032*/ 	.short	0x0050
        /*0034*/ 	.byte	0x00, 0xf0, 0x11, 0x00


	//----- nvinfo : EIATTR_KPARAM_INFO
	.align		4
.L_127:
        /*0038*/ 	.byte	0x04, 0x17
        /*003a*/ 	.short	(.L_129 - .L_128)
.L_128:
        /*003c*/ 	.word	0x00000000
        /*0040*/ 	.short	0x000a
        /*0042*/ 	.short	0x004c
        /*0044*/ 	.byte	0x00, 0xf0, 0x11, 0x00


	//----- nvinfo : EIATTR_KPARAM_INFO
	.align		4
.L_129:
        /*0048*/ 	.byte	0x04, 0x17
        /*004a*/ 	.short	(.L_131 - .L_130)
.L_130:
        /*004c*/ 	.word	0x00000000
        /*0050*/ 	.short	0x0009
        /*0052*/ 	.short	0x0048
        /*0054*/ 	.byte	0x00, 0xf0, 0x11, 0x00


	//----- nvinfo : EIATTR_KPARAM_INFO
	.align		4
.L_131:
        /*0058*/ 	.byte	0x04, 0x17
        /*005a*/ 	.short	(.L_133 - .L_132)
.L_132:
        /*005c*/ 	.word	0x00000000
        /*0060*/ 	.short	0x0008
        /*0062*/ 	.short	0x0040
        /*0064*/ 	.byte	0x00, 0xf5, 0x21, 0x00


	//----- nvinfo : EIATTR_KPARAM_INFO
	.align		4
.L_133:
        /*0068*/ 	.byte	0x04, 0x17
        /*006a*/ 	.short	(.L_135 - .L_134)
.L_134:
        /*006c*/ 	.word	0x00000000
        /*0070*/ 	.short	0x0007
        /*0072*/ 	.short	0x0038
        /*0074*/ 	.byte	0x00, 0xf5, 0x21, 0x00


	//----- nvinfo : EIATTR_KPARAM_INFO
	.align		4
.L_135:
        /*0078*/ 	.byte	0x04, 0x17
        /*007a*/ 	.short	(.L_137 - .L_136)
.L_136:
        /*007c*/ 	.word	0x00000000
        /*0080*/ 	.short	0x0006
        /*0082*/ 	.short	0x0030
        /*0084*/ 	.byte	0x00, 0xf5, 0x21, 0x00


	//----- nvinfo : EIATTR_KPARAM_INFO
	.align		4
.L_137:
        /*0088*/ 	.byte	0x04, 0x17
        /*008a*/ 	.short	(.L_139 - .L_138)
.L_138:
        /*008c*/ 	.word	0x00000000
        /*0090*/ 	.short	0x0005
        /*0092*/ 	.short	0x0028
        /*0094*/ 	.byte	0x00, 0xf5, 0x21, 0x00


	//----- nvinfo : EIATTR_KPARAM_INFO
	.align		4
.L_139:
        /*0098*/ 	.byte	0x04, 0x17
        /*009a*/ 	.short	(.L_141 - .L_140)
.L_140:
        /*009c*/ 	.word	0x00000000
        /*00a0*/ 	.short	0x0004
        /*00a2*/ 	.short	0x0020
        /*00a4*/ 	.byte	0x00, 0xf5, 0x21, 0x00


	//----- nvinfo : EIATTR_KPARAM_INFO
	.align		4
.L_141:
        /*00a8*/ 	.byte	0x04, 0x17
        /*00aa*/ 	.short	(.L_143 - .L_142)
.L_142:
        /*00ac*/ 	.word	0x00000000
        /*00b0*/ 	.short	0x0003
        /*00b2*/ 	.short	0x0018
        /*00b4*/ 	.byte	0x00, 0xf5, 0x21, 0x00


	//----- nvinfo : EIATTR_KPARAM_INFO
	.align		4
.L_143:
        /*00b8*/ 	.byte	0x04, 0x17
        /*00ba*/ 	.short	(.L_145 - .L_144)
.L_144:
        /*00bc*/ 	.word	0x00000000
        /*00c0*/ 	.short	0x0002
        /*00c2*/ 	.short	0x0010
        /*00c4*/ 	.byte	0x00, 0xf5, 0x21, 0x00


	//----- nvinfo : EIATTR_KPARAM_INFO
	.align		4
.L_145:
        /*00c8*/ 	.byte	0x04, 0x17
        /*00ca*/ 	.short	(.L_147 - .L_146)
.L_146:
        /*00cc*/ 	.word	0x00000000
        /*00d0*/ 	.short	0x0001
        /*00d2*/ 	.short	0x0008
        /*00d4*/ 	.byte	0x00, 0xf5, 0x21, 0x00


	//----- nvinfo : EIATTR_KPARAM_INFO
	.align		4
.L_147:
        /*00d8*/ 	.byte	0x04, 0x17
        /*00da*/ 	.short	(.L_149 - .L_148)
.L_148:
        /*00dc*/ 	.word	0x00000000
        /*00e0*/ 	.short	0x0000
        /*00e2*/ 	.short	0x0000
        /*00e4*/ 	.byte	0x00, 0xf5, 0x21, 0x00


	//----- nvinfo : EIATTR_SPARSE_MMA_MASK
	.align		4
.L_149:
        /*00e8*/ 	.byte	0x03, 0x50
        /*00ea*/ 	.short	0x0000


	//----- nvinfo : EIATTR_MAXREG_COUNT
	.align		4
        /*00ec*/ 	.byte	0x03, 0x1b
        /*00ee*/ 	.short	0x00ff


	//----- nvinfo : EIATTR_MERCURY_ISA_VERSION
	.align		4
        /*00f0*/ 	.byte	0x03, 0x5f
        /*00f2*/ 	.short	0x0101


	//----- nvinfo : EIATTR_VRC_CTA_INIT_COUNT
	.align		4
        /*00f4*/ 	.byte	0x02, 0x4a
	.zero		1
	.zero		1


	//----- nvinfo : EIATTR_EXIT_INSTR_OFFSETS
	.align		4
        /*00f8*/ 	.byte	0x04, 0x1c
        /*00fa*/ 	.short	(.L_151 - .L_150)


	//   ....[0]....
.L_150:
        /*00fc*/ 	.word	0x00000150


	//   ....[1]....
        /*0100*/ 	.word	0x00000d90


	//   ....[2]....
        /*0104*/ 	.word	0x00000de0


	//   ....[3]....
        /*0108*/ 	.word	0x00001a30


	//----- nvinfo : EIATTR_CRS_STACK_SIZE
	.align		4
.L_151:
        /*010c*/ 	.byte	0x04, 0x1e
        /*010e*/ 	.short	(.L_153 - .L_152)
.L_152:
        /*0110*/ 	.word	0x00000000


	//----- nvinfo : EIATTR_CBANK_PARAM_SIZE
	.align		4
.L_153:
        /*0114*/ 	.byte	0x03, 0x19
        /*0116*/ 	.short	0x005c


	//----- nvinfo : EIATTR_PARAM_CBANK
	.align		4
        /*0118*/ 	.byte	0x04, 0x0a
        /*011a*/ 	.short	(.L_155 - .L_154)
	.align		4
.L_154:
        /*011c*/ 	.word	index@(.nv.constant0._Z14half_ij_kernelPfS_S_S_S_S_S_S_S_iifff)
        /*0120*/ 	.short	0x0380
        /*0122*/ 	.short	0x005c


	//----- nvinfo : EIATTR_SW_WAR
	.align		4
.L_155:
        /*0124*/ 	.byte	0x04, 0x36
        /*0126*/ 	.short	(.L_157 - .L_156)
.L_156:
        /*0128*/ 	.word	0x00000008
.L_157:


//--------------------- .nv.info._Z13half_j_kernelPfS_S_S_S_S_iiff --------------------------
	.section	.nv.info._Z13half_j_kernelPfS_S_S_S_S_iiff,"",@"SHT_CUDA_INFO"
	.sectionflags	@""
	.align	4


	//----- nvinfo : EIATTR_CUDA_API_VERSION
	.align		4
        /*0000*/ 	.byte	0x04, 0x37
        /*0002*/ 	.short	(.L_159 - .L_158)
.L_158:
        /*0004*/ 	.word	0x00000082


	//----- nvinfo : EIATTR_KPARAM_INFO
	.align		4
.L_159:
        /*0008*/ 	.byte	0x04, 0x17
        /*000a*/ 	.short	(.L_161 - .L_160)
.L_160:
        /*000c*/ 	.word	0x00000000
        /*0010*/ 	.short	0x0009
        /*0012*/ 	.short	0x003c
        /*0014*/ 	.byte	0x00, 0xf0, 0x11, 0x00


	//----- nvinfo : EIATTR_KPARAM_INFO
	.align		4
.L_161:
        /*0018*/ 	.byte	0x04, 0x17
        /*001a*/ 	.short	(.L_163 - .L_162)
.L_162:
        /*001c*/ 	.word	0x00000000
        /*0020*/ 	.short	0x0008
        /*0022*/ 	.short	0x0038
        /*0024*/ 	.byte	0x00, 0xf0, 0x11, 0x00


	//----- nvinfo : EIATTR_KPARAM_INFO
	.align		4
.L_163:
        /*0028*/ 	.byte	0x04, 0x17
        /*002a*/ 	.short	(.L_165 - .L_164)
.L_164:
        /*002c*/ 	.word	0x00000000
        /*0030*/ 	.short	0x0007
        /*0032*/ 	.short	0x0034
        /*0034*/ 	.byte	0x00, 0xf0, 0x11, 0x00


	//----- nvinfo : EIATTR_KPARAM_INFO
	.align		4
.L_165:
        /*0038*/ 	.byte	0x04, 0x17
        /*003a*/ 	.short	(.L_167 - .L_166)
.L_166:
        /*003c*/ 	.word	0x00000000
        /*0040*/ 	.short	0x0006
        /*0042*/ 	.short	0x0030
        /*0044*/ 	.byte	0x00, 0xf0, 0x11, 0x00


	//----- nvinfo : EIATTR_KPARAM_INFO
	.align		4
.L_167:
        /*0048*/ 	.byte	0x04, 0x17
        /*004a*/ 	.short	(.L_169 - .L_168)
.L_168:
        /*004c*/ 	.word	0x00000000
        /*0050*/ 	.short	0x0005
        /*0052*/ 	.short	0x0028
        /*0054*/ 	.byte	0x00, 0xf5, 0x21, 0x00


	//----- nvinfo : EIATTR_KPARAM_INFO
	.align		4
.L_169:
        /*0058*/ 	.byte	0x04, 0x17
        /*005a*/ 	.short	(.L_171 - .L_170)
.L_170:
        /*005c*/ 	.word	0x00000000
        /*0060*/ 	.short	0x0004
        /*0062*/ 	.short	0x0020
        /*0064*/ 	.byte	0x00, 0xf5, 0x21, 0x00


	//----- nvinfo : EIATTR_KPARAM_INFO
	.align		4
.L_171:
        /*0068*/ 	.byte	0x04, 0x17
        /*006a*/ 	.short	(.L_173 - .L_172)
.L_172:
        /*006c*/ 	.word	0x00000000
        /*0070*/ 	.short	0x0003
        /*0072*/ 	.short	0x0018
        /*0074*/ 	.byte	0x00, 0xf5, 0x21, 0x00


	//----- nvinfo : EIATTR_KPARAM_INFO
	.align		4
.L_173:
        /*0078*/ 	.byte	0x04, 0x17
        /*007a*/ 	.short	(.L_175 - .L_174)
.L_174:
        /*007c*/ 	.word	0x00000000
        /*0080*/ 	.short	0x0002
        /*0082*/ 	.short	0x0010
        /*0084*/ 	.byte	0x00, 0xf5, 0x21, 0x00


	//----- nvinfo : EIATTR_KPARAM_INFO
	.align		4
.L_175:
        /*0088*/ 	.byte	0x04, 0x17
        /*008a*/ 	.short	(.L_177 - .L_176)
.L_176:
        /*008c*/ 	.word	0x00000000
        /*0090*/ 	.short	0x0001
        /*0092*/ 	.short	0x0008
        /*0094*/ 	.byte	0x00, 0xf5, 0x21, 0x00


	//----- nvinfo : EIATTR_KPARAM_INFO
	.align		4
.L_177:
        /*0098*/ 	.byte	0x04, 0x17
        /*009a*/ 	.short	(.L_179 - .L_178)
.L_178:
        /*009c*/ 	.word	0x00000000
        /*00a0*/ 	.short	0x0000
        /*00a2*/ 	.short	0x0000
        /*00a4*/ 	.byte	0x00, 0xf5, 0x21, 0x00


	//----- nvinfo : EIATTR_SPARSE_MMA_MASK
	.align		4
.L_179:
        /*00a8*/ 	.byte	0x03, 0x50
        /*00aa*/ 	.short	0x0000


	//----- nvinfo : EIATTR_MAXREG_COUNT
	.align		4
        /*00ac*/ 	.byte	0x03, 0x1b
        /*00ae*/ 	.short	0x00ff


	//----- nvinfo : EIATTR_MERCURY_ISA_VERSION
	.align		4
        /*00b0*/ 	.byte	0x03, 0x5f
        /*00b2*/ 	.short	0x0101


	//----- nvinfo : EIATTR_VRC_CTA_INIT_COUNT
	.align		4
        /*00b4*/ 	.byte	0x02, 0x4a
	.zero		1
	.zero		1


	//----- nvinfo : EIATTR_EXIT_INSTR_OFFSETS
	.align		4
        /*00b8*/ 	.byte	0x04, 0x1c
        /*00ba*/ 	.short	(.L_181 - .L_180)


	//   ....[0]....
.L_180:
        /*00bc*/ 	.word	0x000000d0


	//   ....[1]....
        /*00c0*/ 	.word	0x00000d30


	//----- nvinfo : EIATTR_CRS_STACK_SIZE
	.align		4
.L_181:
        /*00c4*/ 	.byte	0x04, 0x1e
        /*00c6*/ 	.short	(.L_183 - .L_182)
.L_182:
        /*00c8*/ 	.word	0x00000000


	//----- nvinfo : EIATTR_CBANK_PARAM_SIZE
	.align		4
.L_183:
        /*00cc*/ 	.byte	0x03, 0x19
        /*00ce*/ 	.short	0x0040


	//----- nvinfo : EIATTR_PARAM_CBANK
	.align		4
        /*00d0*/ 	.byte	0x04, 0x0a
        /*00d2*/ 	.short	(.L_185 - .L_184)
	.align		4
.L_184:
        /*00d4*/ 	.word	index@(.nv.constant0._Z13half_j_kernelPfS_S_S_S_S_iiff)
        /*00d8*/ 	.short	0x0380
        /*00da*/ 	.short	0x0040


	//----- nvinfo : EIATTR_SW_WAR
	.align		4
.L_185:
        /*00dc*/ 	.byte	0x04, 0x36
        /*00de*/ 	.short	(.L_187 - .L_186)
.L_186:
        /*00e0*/ 	.word	0x00000008
.L_187:


//--------------------- .nv.info._Z13half_i_kernelPfS_S_S_S_S_iiff --------------------------
	.section	.nv.info._Z13half_i_kernelPfS_S_S_S_S_iiff,"",@"SHT_CUDA_INFO"
	.sectionflags	@""
	.align	4


	//----- nvinfo : EIATTR_CUDA_API_VERSION
	.align		4
        /*0000*/ 	.byte	0x04, 0x37
        /*0002*/ 	.short	(.L_189 - .L_188)
.L_188:
        /*0004*/ 	.word	0x00000082


	//----- nvinfo : EIATTR_KPARAM_INFO
	.align		4
.L_189:
        /*0008*/ 	.byte	0x04, 0x17
        /*000a*/ 	.short	(.L_191 - .L_190)
.L_190:
        /*000c*/ 	.word	0x00000000
        /*0010*/ 	.short	0x0009
        /*0012*/ 	.short	0x003c
        /*0014*/ 	.byte	0x00, 0xf0, 0x11, 0x00


	//----- nvinfo : EIATTR_KPARAM_INFO
	.align		4
.L_191:
        /*0018*/ 	.byte	0x04, 0x17
        /*001a*/ 	.short	(.L_193 - .L_192)
.L_192:
        /*001c*/ 	.word	0x00000000
        /*0020*/ 	.short	0x0008
        /*0022*/ 	.short	0x0038
        /*0024*/ 	.byte	0x00, 0xf0, 0x11, 0x00


	//----- nvinfo : EIATTR_KPARAM_INFO
	.align		4
.L_193:
        /*0028*/ 	.byte	0x04, 0x17
        /*002a*/ 	.short	(.L_195 - .L_194)
.L_194:
        /*002c*/ 	.word	0x00000000
        /*0030*/ 	.short	0x0007
        /*0032*/ 	.short	0x0034
        /*0034*/ 	.byte	0x00, 0xf0, 0x11, 0x00


	//----- nvinfo : EIATTR_KPARAM_INFO
	.align		4
.L_195:
        /*0038*/ 	.byte	0x04, 0x17
        /*003a*/ 	.short	(.L_197 - .L_196)
.L_196:
        /*003c*/ 	.word	0x00000000
        /*0040*/ 	.short	0x0006
        /*0042*/ 	.short	0x0030
        /*0044*/ 	.byte	0x00, 0xf0, 0x11, 0x00


	//----- nvinfo : EIATTR_KPARAM_INFO
	.align		4
.L_197:
        /*0048*/ 	.byte	0x04, 0x17
        /*004a*/ 	.short	(.L_199 - .L_198)
.L_198:
        /*004c*/ 	.word	0x00000000
        /*0050*/ 	.short	0x0005
        /*0052*/ 	.short	0x0028
        /*0054*/ 	.byte	0x00, 0xf5, 0x21, 0x00


	//----- nvinfo : EIATTR_KPARAM_INFO
	.align		4
.L_199:
        /*0058*/ 	.byte	0x04, 0x17
        /*005a*/ 	.short	(.L_201 - .L_200)
.L_200:
        /*005c*/ 	.word	0x00000000
        /*0060*/ 	.short	0x0004
        /*0062*/ 	.short	0x0020
        /*0064*/ 	.byte	0x00, 0xf5, 0x21, 0x00


	//----- nvinfo : EIATTR_KPARAM_INFO
	.align		4
.L_201:
        /*0068*/ 	.byte	0x04, 0x17
        /*006a*/ 	.short	(.L_203 - .L_202)
.L_202:
        /*006c*/ 	.word	0x00000000
        /*0070*/ 	.short	0x0003
        /*0072*/ 	.short	0x0018
        /*0074*/ 	.byte	0x00, 0xf5, 0x21, 0x00


	//----- nvinfo : EIATTR_KPARAM_INFO
	.align		4
.L_203:
        /*0078*/ 	.byte	0x04, 0x17
        /*007a*/ 	.short	(.L_205 - .L_204)
.L_204:
        /*007c*/ 	.word	0x00000000
        /*0080*/ 	.short	0x0002
        /*0082*/ 	.short	0x0010
        /*0084*/ 	.byte	0x00, 0xf5, 0x21, 0x00


	//----- nvinfo : EIATTR_KPARAM_INFO
	.align		4
.L_205:
        /*0088*/ 	.byte	0x04, 0x17
        /*008a*/ 	.short	(.L_207 - .L_206)
.L_206:
        /*008c*/ 	.word	0x00000000
        /*0090*/ 	.short	0x0001
        /*0092*/ 	.short	0x0008
        /*0094*/ 	.byte	0x00, 0xf5, 0x21, 0x00


	//----- nvinfo : EIATTR_KPARAM_INFO
	.align		4
.L_207:
        /*0098*/ 	.byte	0x04, 0x17
        /*009a*/ 	.short	(.L_209 - .L_208)
.L_208:
        /*009c*/ 	.word	0x00000000
        /*00a0*/ 	.short	0x0000
        /*00a2*/ 	.short	0x0000
        /*00a4*/ 	.byte	0x00, 0xf5, 0x21, 0x00


	//----- nvinfo : EIATTR_SPARSE_MMA_MASK
	.align		4
.L_209:
        /*00a8*/ 	.byte	0x03, 0x50
        /*00aa*/ 	.short	0x0000


	//----- nvinfo : EIATTR_MAXREG_COUNT
	.align		4
        /*00ac*/ 	.byte	0x03, 0x1b
        /*00ae*/ 	.short	0x00ff


	//----- nvinfo : EIATTR_MERCURY_ISA_VERSION
	.align		4
        /*00b0*/ 	.byte	0x03, 0x5f
        /*00b2*/ 	.short	0x0101


	//----- nvinfo : EIATTR_VRC_CTA_INIT_COUNT
	.align		4
        /*00b4*/ 	.byte	0x02, 0x4a
	.zero		1
	.zero		1


	//----- nvinfo : EIATTR_EXIT_INSTR_OFFSETS
	.align		4
        /*00b8*/ 	.byte	0x04, 0x1c
        /*00ba*/ 	.short	(.L_211 - .L_210)


	//   ....[0]....
.L_210:
        /*00bc*/ 	.word	0x000000d0


	//   ....[1]....
        /*00c0*/ 	.word	0x00000d50


	//----- nvinfo : EIATTR_CRS_STACK_SIZE
	.align		4
.L_211:
        /*00c4*/ 	.byte	0x04, 0x1e
        /*00c6*/ 	.short	(.L_213 - .L_212)
.L_212:
        /*00c8*/ 	.word	0x00000000


	//----- nvinfo : EIATTR_CBANK_PARAM_SIZE
	.align		4
.L_213:
        /*00cc*/ 	.byte	0x03, 0x19
        /*00ce*/ 	.short	0x0040


	//----- nvinfo : EIATTR_PARAM_CBANK
	.align		4
        /*00d0*/ 	.byte	0x04, 0x0a
        /*00d2*/ 	.short	(.L_215 - .L_214)
	.align		4
.L_214:
        /*00d4*/ 	.word	index@(.nv.constant0._Z13half_i_kernelPfS_S_S_S_S_iiff)
        /*00d8*/ 	.short	0x0380
        /*00da*/ 	.short	0x0040


	//----- nvinfo : EIATTR_SW_WAR
	.align		4
.L_215:
        /*00dc*/ 	.byte	0x04, 0x36
        /*00de*/ 	.short	(.L_217 - .L_216)
.L_216:
        /*00e0*/ 	.word	0x00000008
.L_217:


//--------------------- .nv.info._Z15boundary_kernelPfS_S_ii --------------------------
	.section	.nv.info._Z15boundary_kernelPfS_S_ii,"",@"SHT_CUDA_INFO"
	.sectionflags	@""
	.align	4


	//----- nvinfo : EIATTR_CUDA_API_VERSION
	.align		4
        /*0000*/ 	.byte	0x04, 0x37
        /*0002*/ 	.short	(.L_219 - .L_218)
.L_218:
        /*0004*/ 	.word	0x00000082


	//----- nvinfo : EIATTR_KPARAM_INFO
	.align		4
.L_219:
        /*0008*/ 	.byte	0x04, 0x17
        /*000a*/ 	.short	(.L_221 - .L_220)
.L_220:
        /*000c*/ 	.word	0x00000000
        /*0010*/ 	.short	0x0004
        /*0012*/ 	.short	0x001c
        /*0014*/ 	.byte	0x00, 0xf0, 0x11, 0x00


	//----- nvinfo : EIATTR_KPARAM_INFO
	.align		4
.L_221:
        /*0018*/ 	.byte	0x04, 0x17
        /*001a*/ 	.short	(.L_223 - .L_222)
.L_222:
        /*001c*/ 	.word	0x00000000
        /*0020*/ 	.short	0x0003
        /*0022*/ 	.short	0x0018
        /*0024*/ 	.byte	0x00, 0xf0, 0x11, 0x00


	//----- nvinfo : EIATTR_KPARAM_INFO
	.align		4
.L_223:
        /*0028*/ 	.byte	0x04, 0x17
        /*002a*/ 	.short	(.L_225 - .L_224)
.L_224:
        /*002c*/ 	.word	0x00000000
        /*0030*/ 	.short	0x0002
        /*0032*/ 	.short	0x0010
        /*0034*/ 	.byte	0x00, 0xf5, 0x21, 0x00


	//----- nvinfo : EIATTR_KPARAM_INFO
	.align		4
.L_225:
        /*0038*/ 	.byte	0x04, 0x17
        /*003a*/ 	.short	(.L_227 - .L_226)
.L_226:
        /*003c*/ 	.word	0x00000000
        /*0040*/ 	.short	0x0001
        /*0042*/ 	.short	0x0008
        /*0044*/ 	.byte	0x00, 0xf5, 0x21, 0x00


	//----- nvinfo : EIATTR_KPARAM_INFO
	.align		4
.L_227:
        /*0048*/ 	.byte	0x04, 0x17
        /*004a*/ 	.short	(.L_229 - .L_228)
.L_228:
        /*004c*/ 	.word	0x00000000
        /*0050*/ 	.short	0x0000
        /*0052*/ 	.short	0x0000
        /*0054*/ 	.byte	0x00, 0xf5, 0x21, 0x00


	//----- nvinfo : EIATTR_SPARSE_MMA_MASK
	.align		4
.L_229:
        /*0058*/ 	.byte	0x03, 0x50
        /*005a*/ 	.short	0x0000


	//----- nvinfo : EIATTR_MAXREG_COUNT
	.align		4
        /*005c*/ 	.byte	0x03, 0x1b
        /*005e*/ 	.short	0x00ff


	//----- nvinfo : EIATTR_MERCURY_ISA_VERSION
	.align		4
        /*0060*/ 	.byte	0x03, 0x5f
        /*0062*/ 	.short	0x0101


	//----- nvinfo : EIATTR_VRC_CTA_INIT_COUNT
	.align		4
        /*0064*/ 	.byte	0x02, 0x4a
	.zero		1
	.zero		1


	//----- nvinfo : EIATTR_EXIT_INSTR_OFFSETS
	.align		4
        /*0068*/ 	.byte	0x04, 0x1c
        /*006a*/ 	.short	(.L_231 - .L_230)


	//   ....[0]....
.L_230:
        /*006c*/ 	.word	0x000002f0


	//   ....[1]....
        /*0070*/ 	.word	0x00000460


	//----- nvinfo : EIATTR_CRS_STACK_SIZE
	.align		4
.L_231:
        /*0074*/ 	.byte	0x04, 0x1e
        /*0076*/ 	.short	(.L_233 - .L_232)
.L_232:
        /*0078*/ 	.word	0x00000000


	//----- nvinfo : EIATTR_CBANK_PARAM_SIZE
	.align		4
.L_233:
        /*007c*/ 	.byte	0x03, 0x19
        /*007e*/ 	.short	0x0020


	//----- nvinfo : EIATTR_PARAM_CBANK
	.align		4
        /*0080*/ 	.byte	0x04, 0x0a
        /*0082*/ 	.short	(.L_235 - .L_234)
	.align		4
.L_234:
        /*0084*/ 	.word	index@(.nv.constant0._Z15boundary_kernelPfS_S_ii)
        /*0088*/ 	.short	0x0380
        /*008a*/ 	.short	0x0020


	//----- nvinfo : EIATTR_SW_WAR
	.align		4
.L_235:
        /*008c*/ 	.byte	0x04, 0x36
        /*008e*/ 	.short	(.L_237 - .L_236)
.L_236:
        /*0090*/ 	.word	0x00000008
.L_237:


//--------------------- .nv.callgraph             --------------------------
	.section	.nv.callgraph,"",@"SHT_CUDA_CALLGRAPH"
	.align	4
	.sectionentsize	8
	.align		4
        /*0000*/ 	.word	0x00000000
	.align		4
        /*0004*/ 	.word	0xffffffff
	.align		4
        /*0008*/ 	.word	0x00000000
	.align		4
        /*000c*/ 	.word	0xfffffffe
	.align		4
        /*0010*/ 	.word	0x00000000
	.align		4
        /*0014*/ 	.word	0xfffffffd
	.align		4
        /*0018*/ 	.word	0x00000000
	.align		4
        /*001c*/ 	.word	0xfffffffc


//--------------------- .text._Z11iter_sharedPfS_S_iifff --------------------------
	.section	.text._Z11iter_sharedPfS_S_iifff,"ax",@progbits
	.align	128
        .global         _Z11iter_sharedPfS_S_iifff
        .type           _Z11iter_sharedPfS_S_iifff,@function
        .size           _Z11iter_sharedPfS_S_iifff,(.L_x_234 - _Z11iter_sharedPfS_S_iifff)
        .other          _Z11iter_sharedPfS_S_iifff,@"STO_CUDA_ENTRY STV_DEFAULT"
_Z11iter_sharedPfS_S_iifff:
.text._Z11iter_sharedPfS_S_iifff:
[----:B------:R-:W-:Y:S01]  /*0000*/  LDC R1, c[0x0][0x37c] ;  /* 0x0000df00ff017b82 */ /* 0x000fe20000000800 */
[----:B------:R-:W0:Y:S07]  /*0010*/  S2R R4, SR_TID.X ;  /* 0x0000000000047919 */ /* 0x000e2e0000002100 */
[----:B------:R-:W0:Y:S01]  /*0020*/  S2UR UR4, SR_CTAID.X ;  /* 0x00000000000479c3 */ /* 0x000e220000002500 */
[----:B------:R-:W1:Y:S01]  /*0030*/  LDCU UR8, c[0x0][0x398] ;  /* 0x00007300ff0877ac */ /* 0x000e620008000800 */
[----:B------:R-:W2:Y:S01]  /*0040*/  S2R R5, SR_TID.Y ;  /* 0x0000000000057919 */ /* 0x000ea20000002200 */
[----:B------:R-:W3:Y:S05]  /*0050*/  LDCU.64 UR6, c[0x0][0x358] ;  /* 0x00006b00ff0677ac */ /* 0x000eea0008000a00 */
[----:B------:R-:W2:Y:S08]  /*0060*/  S2UR UR5, SR_CTAID.Y ;  /* 0x00000000000579c3 */ /* 0x000eb00000002600 */
[----:B------:R-:W4:Y:S08]  /*0070*/  LDC R3, c[0x0][0x360] ;  /* 0x0000d800ff037b82 */ /* 0x000f300000000800 */
[----:B------:R-:W5:Y:S01]  /*0080*/  LDC R7, c[0x0][0x364] ;  /* 0x0000d900ff077b82 */ /* 0x000f620000000800 */
[----:B0-----:R-:W-:-:S07]  /*0090*/  IADD3 R2, PT, PT, R4, -UR4, RZ ;  /* 0x8000000404027c10 */ /* 0x001fce000fffe0ff */
[----:B------:R-:W0:Y:S01]  /*00a0*/  LDC.64 R24, c[0x0][0x380] ;  /* 0x0000e000ff187b82 */ /* 0x000e220000000a00 */
[----:B--2---:R-:W-:-:S07]  /*00b0*/  VIADD R0, R5, -UR5 ;  /* 0x8000000505007c36 */ /* 0x004fce0008000000 */
[----:B------:R-:W2:Y:S01]  /*00c0*/  LDC.64 R22, c[0x0][0x388] ;  /* 0x0000e200ff167b82 */ /* 0x000ea20000000a00 */
[----:B----4-:R-:W-:-:S07]  /*00d0*/  IMAD R3, R3, UR4, R2 ;  /* 0x0000000403037c24 */ /* 0x010fce000f8e0202 */
[----:B------:R-:W4:Y:S01]  /*00e0*/  LDC.64 R20, c[0x0][0x390] ;  /* 0x0000e400ff147b82 */ /* 0x000f220000000a00 */
[----:B-----5:R-:W-:-:S04]  /*00f0*/  IMAD R0, R7, UR5, R0 ;  /* 0x0000000507007c24 */ /* 0x020fc8000f8e0200 */
[----:B-1----:R-:W-:-:S04]  /*0100*/  IMAD R3, R0, UR8, R3 ;  /* 0x0000000800037c24 */ /* 0x002fc8000f8e0203 */
[----:B0-----:R-:W-:-:S05]  /*0110*/  IMAD.WIDE.U32 R24, R3, 0x4, R24 ;  /* 0x0000000403187825 */ /* 0x001fca00078e0018 */
[----:B---3--:R-:W3:Y:S01]  /*0120*/  LDG.E R0, desc[UR6][R24.64] ;  /* 0x0000000618007981 */ /* 0x008ee2000c1e1900 */
[----:B--2---:R-:W-:-:S04]  /*0130*/  IMAD.WIDE.U32 R22, R3, 0x4, R22 ;  /* 0x0000000403167825 */ /* 0x004fc800078e0016 */
[----:B----4-:R-:W-:Y:S02]  /*0140*/  IMAD.WIDE.U32 R20, R3, 0x4, R20 ;  /* 0x0000000403147825 */ /* 0x010fe400078e0014 */
[----:B------:R-:W2:Y:S04]  /*0150*/  LDG.E R3, desc[UR6][R22.64] ;  /* 0x0000000616037981 */ /* 0x000ea8000c1e1900 */
[----:B------:R-:W4:Y:S01]  /*0160*/  LDG.E R10, desc[UR6][R20.64] ;  /* 0x00000006140a7981 */ /* 0x000f22000c1e1900 */
[----:B------:R-:W0:Y:S01]  /*0170*/  S2UR UR5, SR_CgaCtaId ;  /* 0x00000000000579c3 */ /* 0x000e220000008800 */
[----:B------:R-:W-:Y:S02]  /*0180*/  UMOV UR4, 0x400 ;  /* 0x0000040000047882 */ /* 0x000fe40000000000 */
[----:B------:R-:W-:-:S02]  /*0190*/  MOV R2, UR4 ;  /* 0x0000000400027c02 */ /* 0x000fc40008000f00 */
[----:B------:R-:W-:Y:S02]  /*01a0*/  ISETP.GT.U32.AND P0, PT, R4, 0x1e, PT ;  /* 0x0000001e0400780c */ /* 0x000fe40003f04070 */
[C---:B------:R-:W-:Y:S01]  /*01b0*/  IADD3 R8, PT, PT, R2.reuse, 0x1000, RZ ;  /* 0x0000100002087810 */ /* 0x040fe20007ffe0ff */
[----:B------:R-:W-:Y:S01]  /*01c0*/  VIADD R11, R2, 0x2000 ;  /* 0x00002000020b7836 */ /* 0x000fe20000000000 */
[C---:B------:R-:W-:Y:S02]  /*01d0*/  LEA R6, R5.reuse, R4, 0x5 ;  /* 0x0000000405067211 */ /* 0x040fe400078e28ff */
[----:B------:R-:W-:Y:S01]  /*01e0*/  ISETP.GT.U32.OR P0, PT, R5, 0x1f, P0 ;  /* 0x0000001f0500780c */ /* 0x000fe20000704470 */
[----:B0-----:R-:W-:-:S05]  /*01f0*/  IMAD.U32 R17, RZ, RZ, UR5 ;  /* 0x00000005ff117e24 */ /* 0x001fca000f8e00ff */
[C---:B------:R-:W-:Y:S02]  /*0200*/  LEA R7, R17.reuse, R2, 0x18 ;  /* 0x0000000211077211 */ /* 0x040fe400078ec0ff */
[C---:B------:R-:W-:Y:S02]  /*0210*/  LEA R9, R17.reuse, R8, 0x18 ;  /* 0x0000000811097211 */ /* 0x040fe400078ec0ff */
[----:B------:R-:W-:Y:S01]  /*0220*/  LEA R11, R17, R11, 0x18 ;  /* 0x0000000b110b7211 */ /* 0x000fe200078ec0ff */
[C---:B------:R-:W-:Y:S01]  /*0230*/  IMAD R7, R6.reuse, 0x4, R7 ;  /* 0x0000000406077824 */ /* 0x040fe200078e0207 */
[----:B------:R-:W-:-:S03]  /*0240*/  LEA R8, R6, R9, 0x2 ;  /* 0x0000000906087211 */ /* 0x000fc600078e10ff */
[----:B------:R-:W-:Y:S01]  /*0250*/  IMAD R15, R6, 0x4, R11 ;  /* 0x00000004060f7824 */ /* 0x000fe200078e020b */
[----:B------:R-:W-:Y:S01]  /*0260*/  BSSY.RECONVERGENT B2, `(.L_x_0) ;  /* 0x00000c8000027945 */ /* 0x000fe20003800200 */
[----:B---3--:R0:W-:Y:S04]  /*0270*/  STS [R7], R0 ;  /* 0x0000000007007388 */ /* 0x0081e80000000800 */
[----:B--2---:R0:W-:Y:S04]  /*0280*/  STS [R8], R3 ;  /* 0x0000000308007388 */ /* 0x0041e80000000800 */
[----:B----4-:R0:W-:Y:S01]  /*0290*/  STS [R15], R10 ;  /* 0x0000000a0f007388 */ /* 0x0101e20000000800 */
[----:B------:R-:W-:Y:S06]  /*02a0*/  BAR.SYNC.DEFER_BLOCKING 0x0 ;  /* 0x0000000000007b1d */ /* 0x000fec0000010000 */
[----:B------:R-:W-:Y:S05]  /*02b0*/  @P0 BRA `(.L_x_1) ;  /* 0x0000000c00080947 */ /* 0x000fea0003800000 */
[----:B------:R-:W1:Y:S01]  /*02c0*/  LDCU UR4, c[0x0][0x3a0] ;  /* 0x00007400ff0477ac */ /* 0x000e620008000800 */
[----:B------:R-:W-:Y:S01]  /*02d0*/  LDS R26, [R8+0x4] ;  /* 0x00000400081a7984 */ /* 0x000fe20000000800 */
[----:B------:R-:W-:Y:S01]  /*02e0*/  HFMA2 R2, -RZ, RZ, 0, 5.9604644775390625e-08 ;  /* 0x00000001ff027431 */ /* 0x000fe200000001ff */
[----:B------:R-:W-:Y:S02]  /*02f0*/  BSSY.RECONVERGENT B0, `(.L_x_2) ;  /* 0x0000021000007945 */ /* 0x000fe40003800200 */
[----:B------:R-:W2:Y:S04]  /*0300*/  LDS R19, [R8] ;  /* 0x0000000008137984 */ /* 0x000ea80000000800 */
[----:B------:R-:W-:Y:S04]  /*0310*/  LDS R18, [R7+0x4] ;  /* 0x0000040007127984 */ /* 0x000fe80000000800 */
[----:B------:R-:W3:Y:S01]  /*0320*/  LDS R17, [R7] ;  /* 0x0000000007117984 */ /* 0x000ee20000000800 */
[----:B-1----:R-:W0:Y:S01]  /*0330*/  F2F.F64.F32 R28, UR4 ;  /* 0x00000004001c7d10 */ /* 0x002e220008201800 */
[----:B------:R-:W1:Y:S07]  /*0340*/  LDCU UR4, c[0x0][0x3a8] ;  /* 0x00007500ff0477ac */ /* 0x000e6e0008000800 */
[----:B0-----:R-:W0:Y:S08]  /*0350*/  MUFU.RCP64H R3, R29 ;  /* 0x0000001d00037308 */ /* 0x001e300000001800 */
[----:B-1----:R-:W1:Y:S01]  /*0360*/  F2F.F64.F32 R36, UR4 ;  /* 0x0000000400247d10 */ /* 0x002e620008201800 */
[----:B--2---:R-:W-:Y:S01]  /*0370*/  FADD R0, R26, -R19 ;  /* 0x800000131a007221 */ /* 0x004fe20000000000 */
[----:B0-----:R-:W-:-:S02]  /*0380*/  DFMA R10, -R28, R2, 1 ;  /* 0x3ff000001c0a742b */ /* 0x001fc40000000102 */
[----:B-1----:R-:W-:-:S06]  /*0390*/  DMUL R36, R36, 0.5 ;  /* 0x3fe0000024247828 */ /* 0x002fcc0000000000 */
[----:B------:R-:W-:-:S08]  /*03a0*/  DFMA R10, R10, R10, R10 ;  /* 0x0000000a0a0a722b */ /* 0x000fd0000000000a */
[----:B------:R-:W-:Y:S01]  /*03b0*/  DFMA R10, R2, R10, R2 ;  /* 0x0000000a020a722b */ /* 0x000fe20000000002 */
[----:B------:R-:W0:Y:S07]  /*03c0*/  F2F.F64.F32 R2, R0 ;  /* 0x0000000000027310 */ /* 0x000e2e0000201800 */
[----:B------:R-:W-:-:S08]  /*03d0*/  DFMA R12, -R28, R10, 1 ;  /* 0x3ff000001c0c742b */ /* 0x000fd0000000010a */
[----:B------:R-:W-:Y:S02]  /*03e0*/  DFMA R12, R10, R12, R10 ;  /* 0x0000000c0a0c722b */ /* 0x000fe4000000000a */
[----:B0-----:R-:W-:-:S08]  /*03f0*/  DMUL R2, R36, R2 ;  /* 0x0000000224027228 */ /* 0x001fd00000000000 */
[----:B------:R-:W-:Y:S02]  /*0400*/  DMUL R48, R2, R12 ;  /* 0x0000000c02307228 */ /* 0x000fe40000000000 */
[----:B------:R-:W-:-:S06]  /*0410*/  FSETP.GEU.AND P1, PT, |R3|, 6.5827683646048100446e-37, PT ;  /* 0x036000000300780b */ /* 0x000fcc0003f2e200 */
[----:B------:R-:W-:-:S08]  /*0420*/  DFMA R10, -R28, R48, R2 ;  /* 0x000000301c0a722b */ /* 0x000fd00000000102 */
[----:B------:R-:W-:Y:S01]  /*0430*/  DFMA R48, R12, R10, R48 ;  /* 0x0000000a0c30722b */ /* 0x000fe20000000030 */
[----:B---3--:R-:W-:-:S06]  /*0440*/  FADD R12, R18, R17 ;  /* 0x00000011120c7221 */ /* 0x008fcc0000000000 */
[----:B------:R-:W0:Y:S03]  /*0450*/  F2F.F64.F32 R12, R12 ;  /* 0x0000000c000c7310 */ /* 0x000e260000201800 */
[----:B------:R-:W-:-:S05]  /*0460*/  FFMA R0, RZ, R29, R49 ;  /* 0x0000001dff007223 */ /* 0x000fca0000000031 */
[----:B------:R-:W-:-:S13]  /*0470*/  FSETP.GT.AND P0, PT, |R0|, 1.469367938527859385e-39, PT ;  /* 0x001000000000780b */ /* 0x000fda0003f04200 */
[----:B0-----:R-:W-:Y:S05]  /*0480*/  @P0 BRA P1, `(.L_x_3) ;  /* 0x00000000001c0947 */ /* 0x001fea0000800000 */
[----:B------:R-:W-:Y:S01]  /*0490*/  IMAD.MOV.U32 R0, RZ, RZ, R2 ;  /* 0x000000ffff007224 */ /* 0x000fe200078e0002 */
[----:B------:R-:W-:Y:S01]  /*04a0*/  MOV R9, R3 ;  /* 0x0000000300097202 */ /* 0x000fe20000000f00 */
[----:B------:R-:W-:Y:S01]  /*04b0*/  IMAD.MOV.U32 R2, RZ, RZ, R28 ;  /* 0x000000ffff027224 */ /* 0x000fe200078e001c */
[----:B------:R-:W-:Y:S02]  /*04c0*/  MOV R3, R29 ;  /* 0x0000001d00037202 */ /* 0x000fe40000000f00 */
[----:B------:R-:W-:-:S07]  /*04d0*/  MOV R10, 0x4f0 ;  /* 0x000004f0000a7802 */ /* 0x000fce0000000f00 */
[----:B------:R-:W-:Y:S05]  /*04e0*/  CALL.REL.NOINC `($__internal_0_$__cuda_sm20_div_rn_f64_full) ;  /* 0x0000002800787944 */ /* 0x000fea0003c00000 */
[----:B------:R-:W-:-:S07]  /*04f0*/  IMAD.MOV.U32 R48, RZ, RZ, R0 ;  /* 0x000000ffff307224 */ /* 0x000fce00078e0000 */
.L_x_3:
[----:B------:R-:W-:Y:S05]  /*0500*/  BSYNC.RECONVERGENT B0 ;  /* 0x0000000000007941 */ /* 0x000fea0003800200 */
.L_x_2:
[----:B------:R-:W0:Y:S01]  /*0510*/  S2UR UR5, SR_CgaCtaId ;  /* 0x00000000000579c3 */ /* 0x000e220000008800 */
[----:B------:R-:W-:Y:S01]  /*0520*/  DFMA R12, R12, 0.5, R48 ;  /* 0x3fe000000c0c782b */ /* 0x000fe20000000030 */
[----:B------:R-:W-:Y:S01]  /*0530*/  UMOV UR4, 0x400 ;  /* 0x0000040000047882 */ /* 0x000fe20000000000 */
[----:B------:R-:W-:Y:S01]  /*0540*/  IADD3 R16, PT, PT, R6, -R5, RZ ;  /* 0x8000000506107210 */ /* 0x000fe20007ffe0ff */
[----:B------:R-:W-:Y:S01]  /*0550*/  UIADD3 UR4, UPT, UPT, UR4, 0x3000, URZ ;  /* 0x0000300004047890 */ /* 0x000fe2000fffe0ff */
[----:B------:R-:W1:Y:S01]  /*0560*/  MUFU.RCP R11, R18 ;  /* 0x00000012000b7308 */ /* 0x000e620000001000 */
[----:B------:R-:W-:Y:S07]  /*0570*/  BSSY.RECONVERGENT B3, `(.L_x_4) ;  /* 0x0000015000037945 */ /* 0x000fee0003800200 */
[----:B------:R-:W2:Y:S01]  /*0580*/  F2F.F32.F64 R2, R12 ;  /* 0x0000000c00027310 */ /* 0x000ea20000301000 */
[----:B-1----:R-:W-:Y:S01]  /*0590*/  FFMA R10, -R18, R11, 1 ;  /* 0x3f800000120a7423 */ /* 0x002fe2000000010b */
[----:B0-----:R-:W-:-:S03]  /*05a0*/  ULEA UR4, UR5, UR4, 0x18 ;  /* 0x0000000405047291 */ /* 0x001fc6000f8ec0ff */
[----:B------:R-:W-:-:S03]  /*05b0*/  FFMA R11, R11, R10, R11 ;  /* 0x0000000a0b0b7223 */ /* 0x000fc6000000000b */
[----:B------:R-:W-:-:S05]  /*05c0*/  LEA R3, R16, UR4, 0x2 ;  /* 0x0000000410037c11 */ /* 0x000fca000f8e10ff */
[----:B--2---:R-:W-:Y:S04]  /*05d0*/  STS [R3], R2 ;  /* 0x0000000203007388 */ /* 0x004fe80000000800 */
[----:B------:R-:W0:Y:S04]  /*05e0*/  LDS R9, [R15+0x4] ;  /* 0x000004000f097984 */ /* 0x000e280000000800 */
[----:B------:R-:W1:Y:S01]  /*05f0*/  LDS R14, [R15] ;  /* 0x000000000f0e7984 */ /* 0x000e620000000800 */
[----:B0-----:R-:W-:Y:S01]  /*0600*/  FMUL R0, R26, R9 ;  /* 0x000000091a007220 */ /* 0x001fe20000400000 */
[----:B-1----:R-:W-:-:S03]  /*0610*/  FADD R12, R9, R14 ;  /* 0x0000000e090c7221 */ /* 0x002fc60000000000 */
[----:B------:R-:W0:Y:S01]  /*0620*/  FCHK P0, R0, R18 ;  /* 0x0000001200007302 */ /* 0x000e220000000000 */
[----:B------:R-:W-:-:S04]  /*0630*/  FFMA R10, R0, R11, RZ ;  /* 0x0000000b000a7223 */ /* 0x000fc800000000ff */
[----:B------:R-:W-:-:S03]  /*0640*/  FFMA R2, -R18, R10, R0 ;  /* 0x0000000a12027223 */ /* 0x000fc60000000100 */
[----:B------:R-:W1:Y:S01]  /*0650*/  F2F.F64.F32 R12, R12 ;  /* 0x0000000c000c7310 */ /* 0x000e620000201800 */
[----:B------:R-:W-:Y:S01]  /*0660*/  FFMA R11, R11, R2, R10 ;  /* 0x000000020b0b7223 */ /* 0x000fe2000000000a */
[----:B0-----:R-:W-:Y:S06]  /*0670*/  @!P0 BRA `(.L_x_5) ;  /* 0x0000000000108947 */ /* 0x001fec0003800000 */
[----:B------:R-:W-:Y:S01]  /*0680*/  IMAD.MOV.U32 R3, RZ, RZ, R18 ;  /* 0x000000ffff037224 */ /* 0x000fe200078e0012 */
[----:B------:R-:W-:-:S07]  /*0690*/  MOV R2, 0x6b0 ;  /* 0x000006b000027802 */ /* 0x000fce0000000f00 */
[----:B-1----:R-:W-:Y:S05]  /*06a0*/  CALL.REL.NOINC `($__internal_1_$__cuda_sm3x_div_rn_noftz_f32_slowpath) ;  /* 0x0000002c00947944 */ /* 0x002fea0003c00000 */
[----:B------:R-:W-:-:S07]  /*06b0*/  MOV R11, R0 ;  /* 0x00000000000b7202 */ /* 0x000fce0000000f00 */
.L_x_5:
[----:B------:R-:W-:Y:S05]  /*06c0*/  BSYNC.RECONVERGENT B3 ;  /* 0x0000000000037941 */ /* 0x000fea0003800200 */
.L_x_4:
[----:B------:R-:W0:Y:S01]  /*06d0*/  MUFU.RCP R2, R17 ;  /* 0x0000001100027308 */ /* 0x000e220000001000 */
[----:B------:R-:W-:Y:S01]  /*06e0*/  FMUL R0, R19, R14 ;  /* 0x0000000e13007220 */ /* 0x000fe20000400000 */
[----:B------:R-:W-:Y:S06]  /*06f0*/  BSSY.RECONVERGENT B3, `(.L_x_6) ;  /* 0x000000c000037945 */ /* 0x000fec0003800200 */
[----:B------:R-:W2:Y:S01]  /*0700*/  FCHK P0, R0, R17 ;  /* 0x0000001100007302 */ /* 0x000ea20000000000 */
[----:B0-----:R-:W-:-:S04]  /*0710*/  FFMA R3, -R17, R2, 1 ;  /* 0x3f80000011037423 */ /* 0x001fc80000000102 */
[----:B------:R-:W-:-:S04]  /*0720*/  FFMA R3, R2, R3, R2 ;  /* 0x0000000302037223 */ /* 0x000fc80000000002 */
[----:B------:R-:W-:-:S04]  /*0730*/  FFMA R2, R0, R3, RZ ;  /* 0x0000000300027223 */ /* 0x000fc800000000ff */
[----:B------:R-:W-:-:S04]  /*0740*/  FFMA R9, -R17, R2, R0 ;  /* 0x0000000211097223 */ /* 0x000fc80000000100 */
[----:B------:R-:W-:Y:S01]  /*0750*/  FFMA R10, R3, R9, R2 ;  /* 0x00000009030a7223 */ /* 0x000fe20000000002 */
[----:B--2---:R-:W-:Y:S06]  /*0760*/  @!P0 BRA `(.L_x_7) ;  /* 0x0000000000108947 */ /* 0x004fec0003800000 */
[----:B------:R-:W-:Y:S01]  /*0770*/  IMAD.MOV.U32 R3, RZ, RZ, R17 ;  /* 0x000000ffff037224 */ /* 0x000fe200078e0011 */
[----:B------:R-:W-:-:S07]  /*0780*/  MOV R2, 0x7a0 ;  /* 0x000007a000027802 */ /* 0x000fce0000000f00 */
[----:B-1----:R-:W-:Y:S05]  /*0790*/  CALL.REL.NOINC `($__internal_1_$__cuda_sm3x_div_rn_noftz_f32_slowpath) ;  /* 0x0000002c00587944 */ /* 0x002fea0003c00000 */
[----:B------:R-:W-:-:S07]  /*07a0*/  MOV R10, R0 ;  /* 0x00000000000a7202 */ /* 0x000fce0000000f00 */
.L_x_7:
[----:B------:R-:W-:Y:S05]  /*07b0*/  BSYNC.RECONVERGENT B3 ;  /* 0x0000000000037941 */ /* 0x000fea0003800200 */
.L_x_6:
[----:B------:R-:W0:Y:S01]  /*07c0*/  MUFU.RCP64H R3, R29 ;  /* 0x0000001d00037308 */ /* 0x000e220000001800 */
[----:B------:R-:W-:Y:S02]  /*07d0*/  IMAD.MOV.U32 R2, RZ, RZ, 0x1 ;  /* 0x00000001ff027424 */ /* 0x000fe400078e00ff */
[----:B------:R-:W-:Y:S01]  /*07e0*/  FADD R0, -R10, R11 ;  /* 0x0000000b0a007221 */ /* 0x000fe20000000100 */
[----:B------:R-:W-:Y:S04]  /*07f0*/  BSSY.RECONVERGENT B0, `(.L_x_8) ;  /* 0x0000016000007945 */ /* 0x000fe80003800200 */
[----:B------:R-:W2:Y:S01]  /*0800*/  F2F.F64.F32 R10, R0 ;  /* 0x00000000000a7310 */ /* 0x000ea20000201800 */
[----:B0-----:R-:W-:-:S08]  /*0810*/  DFMA R30, -R28, R2, 1 ;  /* 0x3ff000001c1e742b */ /* 0x001fd00000000102 */
[----:B------:R-:W-:-:S08]  /*0820*/  DFMA R30, R30, R30, R30 ;  /* 0x0000001e1e1e722b */ /* 0x000fd0000000001e */
[----:B------:R-:W-:Y:S02]  /*0830*/  DFMA R30, R2, R30, R2 ;  /* 0x0000001e021e722b */ /* 0x000fe40000000002 */
[----:B--2---:R-:W-:-:S06]  /*0840*/  DMUL R2, R36, R10 ;  /* 0x0000000a24027228 */ /* 0x004fcc0000000000 */
[----:B------:R-:W-:-:S04]  /*0850*/  DFMA R32, -R28, R30, 1 ;  /* 0x3ff000001c20742b */ /* 0x000fc8000000011e */
[----:B------:R-:W-:-:S04]  /*0860*/  FSETP.GEU.AND P1, PT, |R3|, 6.5827683646048100446e-37, PT ;  /* 0x036000000300780b */ /* 0x000fc80003f2e200 */
[----:B------:R-:W-:-:S08]  /*0870*/  DFMA R32, R30, R32, R30 ;  /* 0x000000201e20722b */ /* 0x000fd0000000001e */
[----:B------:R-:W-:-:S08]  /*0880*/  DMUL R48, R32, R2 ;  /* 0x0000000220307228 */ /* 0x000fd00000000000 */
[----:B------:R-:W-:-:S08]  /*0890*/  DFMA R10, -R28, R48, R2 ;  /* 0x000000301c0a722b */ /* 0x000fd00000000102 */
[----:B------:R-:W-:-:S10]  /*08a0*/  DFMA R48, R32, R10, R48 ;  /* 0x0000000a2030722b */ /* 0x000fd40000000030 */
[----:B------:R-:W-:-:S05]  /*08b0*/  FFMA R9, RZ, R29, R49 ;  /* 0x0000001dff097223 */ /* 0x000fca0000000031 */
[----:B------:R-:W-:-:S13]  /*08c0*/  FSETP.GT.AND P0, PT, |R9|, 1.469367938527859385e-39, PT ;  /* 0x001000000900780b */ /* 0x000fda0003f04200 */
[----:B------:R-:W-:Y:S05]  /*08d0*/  @P0 BRA P1, `(.L_x_9) ;  /* 0x00000000001c0947 */ /* 0x000fea0000800000 */
[----:B------:R-:W-:Y:S01]  /*08e0*/  MOV R0, R2 ;  /* 0x0000000200007202 */ /* 0x000fe20000000f00 */
[----:B------:R-:W-:Y:S01]  /*08f0*/  IMAD.MOV.U32 R9, RZ, RZ, R3 ;  /* 0x000000ffff097224 */ /* 0x000fe200078e0003 */
[----:B------:R-:W-:Y:S01]  /*0900*/  MOV R2, R28 ;  /* 0x0000001c00027202 */ /* 0x000fe20000000f00 */
[----:B------:R-:W-:Y:S01]  /*0910*/  IMAD.MOV.U32 R3, RZ, RZ, R29 ;  /* 0x000000ffff037224 */ /* 0x000fe200078e001d */
[----:B------:R-:W-:-:S07]  /*0920*/  MOV R10, 0x940 ;  /* 0x00000940000a7802 */ /* 0x000fce0000000f00 */
[----:B-1----:R-:W-:Y:S05]  /*0930*/  CALL.REL.NOINC `($__internal_0_$__cuda_sm20_div_rn_f64_full) ;  /* 0x0000002400647944 */ /* 0x002fea0003c00000 */
[----:B------:R-:W-:-:S07]  /*0940*/  MOV R48, R0 ;  /* 0x0000000000307202 */ /* 0x000fce0000000f00 */
.L_x_9:
[----:B------:R-:W-:Y:S05]  /*0950*/  BSYNC.RECONVERGENT B0 ;  /* 0x0000000000007941 */ /* 0x000fea0003800200 */
.L_x_8:
[----:B------:R-:W0:Y:S01]  /*0960*/  S2UR UR5, SR_CgaCtaId ;  /* 0x00000000000579c3 */ /* 0x000e220000008800 */
[----:B-1----:R-:W-:Y:S01]  /*0970*/  DFMA R12, R12, 0.5, R48 ;  /* 0x3fe000000c0c782b */ /* 0x002fe20000000030 */
[----:B------:R-:W-:Y:S01]  /*0980*/  UMOV UR4, 0x400 ;  /* 0x0000040000047882 */ /* 0x000fe20000000000 */
[----:B------:R-:W1:Y:S01]  /*0990*/  MUFU.RCP R11, R18 ;  /* 0x00000012000b7308 */ /* 0x000e620000001000 */
[----:B------:R-:W-:Y:S01]  /*09a0*/  UIADD3 UR4, UPT, UPT, UR4, 0x5000, URZ ;  /* 0x0000500004047890 */ /* 0x000fe2000fffe0ff */
[----:B------:R-:W-:Y:S01]  /*09b0*/  FMUL R9, R26, R26 ;  /* 0x0000001a1a097220 */ /* 0x000fe20000400000 */
[----:B------:R-:W-:Y:S05]  /*09c0*/  BSSY.RECONVERGENT B3, `(.L_x_10) ;  /* 0x0000011000037945 */ /* 0x000fea0003800200 */
[----:B------:R-:W2:Y:S08]  /*09d0*/  F2F.F32.F64 R12, R12 ;  /* 0x0000000c000c7310 */ /* 0x000eb00000301000 */
[----:B------:R-:W3:Y:S01]  /*09e0*/  FCHK P0, R9, R18 ;  /* 0x0000001209007302 */ /* 0x000ee20000000000 */
[----:B-1----:R-:W-:Y:S01]  /*09f0*/  FFMA R0, -R18, R11, 1 ;  /* 0x3f80000012007423 */ /* 0x002fe2000000010b */
[----:B0-----:R-:W-:-:S03]  /*0a00*/  ULEA UR4, UR5, UR4, 0x18 ;  /* 0x0000000405047291 */ /* 0x001fc6000f8ec0ff */
[----:B------:R-:W-:-:S04]  /*0a10*/  FFMA R0, R11, R0, R11 ;  /* 0x000000000b007223 */ /* 0x000fc8000000000b */
[----:B------:R-:W-:Y:S01]  /*0a20*/  FFMA R11, R0, R9, RZ ;  /* 0x00000009000b7223 */ /* 0x000fe200000000ff */
[----:B------:R-:W-:-:S03]  /*0a30*/  LEA R3, R16, UR4, 0x2 ;  /* 0x0000000410037c11 */ /* 0x000fc6000f8e10ff */
[----:B------:R-:W-:Y:S02]  /*0a40*/  FFMA R2, -R18, R11, R9 ;  /* 0x0000000b12027223 */ /* 0x000fe40000000109 */
[----:B--2---:R0:W-:Y:S02]  /*0a50*/  STS [R3], R12 ;  /* 0x0000000c03007388 */ /* 0x0041e40000000800 */
[----:B------:R-:W-:Y:S01]  /*0a60*/  FFMA R2, R0, R2, R11 ;  /* 0x0000000200027223 */ /* 0x000fe2000000000b */
[----:B---3--:R-:W-:Y:S06]  /*0a70*/  @!P0 BRA `(.L_x_11) ;  /* 0x0000000000148947 */ /* 0x008fec0003800000 */
[----:B------:R-:W-:Y:S01]  /*0a80*/  IMAD.MOV.U32 R0, RZ, RZ, R9 ;  /* 0x000000ffff007224 */ /* 0x000fe200078e0009 */
[----:B0-----:R-:W-:Y:S02]  /*0a90*/  MOV R3, R18 ;  /* 0x0000001200037202 */ /* 0x001fe40000000f00 */
[----:B------:R-:W-:-:S07]  /*0aa0*/  MOV R2, 0xac0 ;  /* 0x00000ac000027802 */ /* 0x000fce0000000f00 */
[----:B------:R-:W-:Y:S05]  /*0ab0*/  CALL.REL.NOINC `($__internal_1_$__cuda_sm3x_div_rn_noftz_f32_slowpath) ;  /* 0x0000002800907944 */ /* 0x000fea0003c00000 */
[----:B------:R-:W-:-:S07]  /*0ac0*/  IMAD.MOV.U32 R2, RZ, RZ, R0 ;  /* 0x000000ffff027224 */ /* 0x000fce00078e0000 */
.L_x_11:
[----:B------:R-:W-:Y:S05]  /*0ad0*/  BSYNC.RECONVERGENT B3 ;  /* 0x0000000000037941 */ /* 0x000fea0003800200 */
.L_x_10:
[----:B------:R-:W1:Y:S01]  /*0ae0*/  MUFU.RCP R0, R17 ;  /* 0x0000001100007308 */ /* 0x000e620000001000 */
[----:B------:R-:W-:Y:S01]  /*0af0*/  FMUL R14, R19, R19 ;  /* 0x00000013130e7220 */ /* 0x000fe20000400000 */
[----:B------:R-:W-:Y:S01]  /*0b00*/  UMOV UR4, 0x9ba5e354 ;  /* 0x9ba5e35400047882 */ /* 0x000fe20000000000 */
[----:B------:R-:W-:Y:S01]  /*0b10*/  UMOV UR5, 0x4013a0c4 ;  /* 0x4013a0c400057882 */ /* 0x000fe20000000000 */
[----:B------:R-:W-:Y:S04]  /*0b20*/  BSSY.RECONVERGENT B3, `(.L_x_12) ;  /* 0x0000010000037945 */ /* 0x000fe80003800200 */
[----:B0-----:R-:W0:Y:S08]  /*0b30*/  F2F.F64.F32 R12, R18 ;  /* 0x00000012000c7310 */ /* 0x001e300000201800 */
[----:B------:R-:W2:Y:S01]  /*0b40*/  F2F.F64.F32 R2, R2 ;  /* 0x0000000200027310 */ /* 0x000ea20000201800 */
[----:B-1----:R-:W-:-:S04]  /*0b50*/  FFMA R9, -R17, R0, 1 ;  /* 0x3f80000011097423 */ /* 0x002fc80000000100 */
[----:B------:R-:W-:Y:S01]  /*0b60*/  FFMA R0, R0, R9, R0 ;  /* 0x0000000900007223 */ /* 0x000fe20000000000 */
[----:B0-----:R-:W-:Y:S02]  /*0b70*/  DMUL R10, R12, UR4 ;  /* 0x000000040c0a7c28 */ /* 0x001fe40008000000 */
[----:B------:R-:W0:Y:S01]  /*0b80*/  FCHK P0, R14, R17 ;  /* 0x000000110e007302 */ /* 0x000e220000000000 */
[----:B------:R-:W-:-:S05]  /*0b90*/  FFMA R9, R0, R14, RZ ;  /* 0x0000000e00097223 */ /* 0x000fca00000000ff */
[----:B--2---:R-:W-:Y:S01]  /*0ba0*/  DFMA R12, R12, R10, R2 ;  /* 0x0000000a0c0c722b */ /* 0x004fe20000000002 */
[----:B------:R-:W-:-:S04]  /*0bb0*/  FFMA R10, -R17, R9, R14 ;  /* 0x00000009110a7223 */ /* 0x000fc8000000010e */
[----:B------:R-:W-:Y:S01]  /*0bc0*/  FFMA R0, R0, R10, R9 ;  /* 0x0000000a00007223 */ /* 0x000fe20000000009 */
[----:B0-----:R-:W-:Y:S06]  /*0bd0*/  @!P0 BRA `(.L_x_13) ;  /* 0x0000000000108947 */ /* 0x001fec0003800000 */
[----:B------:R-:W-:Y:S01]  /*0be0*/  MOV R0, R14 ;  /* 0x0000000e00007202 */ /* 0x000fe20000000f00 */
[----:B------:R-:W-:Y:S01]  /*0bf0*/  IMAD.MOV.U32 R3, RZ, RZ, R17 ;  /* 0x000000ffff037224 */ /* 0x000fe200078e0011 */
[----:B------:R-:W-:-:S07]  /*0c00*/  MOV R2, 0xc20 ;  /* 0x00000c2000027802 */ /* 0x000fce0000000f00 */
[----:B------:R-:W-:Y:S05]  /*0c10*/  CALL.REL.NOINC `($__internal_1_$__cuda_sm3x_div_rn_noftz_f32_slowpath) ;  /* 0x0000002800387944 */ /* 0x000fea0003c00000 */
.L_x_13:
[----:B------:R-:W-:Y:S05]  /*0c20*/  BSYNC.RECONVERGENT B3 ;  /* 0x0000000000037941 */ /* 0x000fea0003800200 */
.L_x_12:
[----:B------:R-:W0:Y:S01]  /*0c30*/  MUFU.RCP64H R3, R29 ;  /* 0x0000001d00037308 */ /* 0x000e220000001800 */
[----:B------:R-:W-:Y:S01]  /*0c40*/  MOV R2, 0x1 ;  /* 0x0000000100027802 */ /* 0x000fe20000000f00 */
[----:B------:R-:W-:Y:S01]  /*0c50*/  UMOV UR4, 0x9ba5e354 ;  /* 0x9ba5e35400047882 */ /* 0x000fe20000000000 */
[----:B------:R-:W-:Y:S01]  /*0c60*/  UMOV UR5, 0x4013a0c4 ;  /* 0x4013a0c400057882 */ /* 0x000fe20000000000 */
[----:B------:R-:W-:Y:S04]  /*0c70*/  BSSY.RECONVERGENT B0, `(.L_x_14) ;  /* 0x000001c000007945 */ /* 0x000fe80003800200 */
[----:B------:R-:W1:Y:S08]  /*0c80*/  F2F.F64.F32 R30, R0 ;  /* 0x00000000001e7310 */ /* 0x000e700000201800 */
[----:B------:R-:W2:Y:S01]  /*0c90*/  F2F.F64.F32 R10, R17 ;  /* 0x00000011000a7310 */ /* 0x000ea20000201800 */
[----:B0-----:R-:W-:-:S02]  /*0ca0*/  DFMA R32, -R28, R2, 1 ;  /* 0x3ff000001c20742b */ /* 0x001fc40000000102 */
[----:B-1----:R-:W-:-:S06]  /*0cb0*/  DADD R12, R12, -R30 ;  /* 0x000000000c0c7229 */ /* 0x002fcc000000081e */
[----:B------:R-:W-:Y:S02]  /*0cc0*/  DFMA R32, R32, R32, R32 ;  /* 0x000000202020722b */ /* 0x000fe40000000020 */
[----:B--2---:R-:W-:-:S06]  /*0cd0*/  DMUL R30, R10, UR4 ;  /* 0x000000040a1e7c28 */ /* 0x004fcc0008000000 */
[----:B------:R-:W-:Y:S02]  /*0ce0*/  DFMA R32, R2, R32, R2 ;  /* 0x000000200220722b */ /* 0x000fe40000000002 */
[----:B------:R-:W-:-:S06]  /*0cf0*/  DFMA R12, R10, -R30, R12 ;  /* 0x8000001e0a0c722b */ /* 0x000fcc000000000c */
[----:B------:R-:W-:Y:S02]  /*0d00*/  DFMA R2, -R28, R32, 1 ;  /* 0x3ff000001c02742b */ /* 0x000fe40000000120 */
[----:B------:R-:W-:-:S06]  /*0d10*/  DMUL R36, R36, R12 ;  /* 0x0000000c24247228 */ /* 0x000fcc0000000000 */
[----:B------:R-:W-:Y:S01]  /*0d20*/  DFMA R32, R32, R2, R32 ;  /* 0x000000022020722b */ /* 0x000fe20000000020 */
[----:B------:R-:W-:-:S06]  /*0d30*/  FADD R12, R26, R19 ;  /* 0x000000131a0c7221 */ /* 0x000fcc0000000000 */
[----:B------:R-:W0:Y:S01]  /*0d40*/  F2F.F64.F32 R12, R12 ;  /* 0x0000000c000c7310 */ /* 0x000e220000201800 */
[----:B------:R-:W-:Y:S01]  /*0d50*/  DMUL R48, R32, R36 ;  /* 0x0000002420307228 */ /* 0x000fe20000000000 */
[----:B------:R-:W-:-:S07]  /*0d60*/  FSETP.GEU.AND P1, PT, |R37|, 6.5827683646048100446e-37, PT ;  /* 0x036000002500780b */ /* 0x000fce0003f2e200 */
[----:B------:R-:W-:-:S08]  /*0d70*/  DFMA R2, -R28, R48, R36 ;  /* 0x000000301c02722b */ /* 0x000fd00000000124 */
[----:B------:R-:W-:-:S10]  /*0d80*/  DFMA R48, R32, R2, R48 ;  /* 0x000000022030722b */ /* 0x000fd40000000030 */
        /* <DEDUP_REMOVED lines=10> */
.L_x_15:
[----:B------:R-:W-:Y:S05]  /*0e30*/  BSYNC.RECONVERGENT B0 ;  /* 0x0000000000007941 */ /* 0x000fea0003800200 */
.L_x_14:
[----:B------:R-:W0:Y:S01]  /*0e40*/  S2UR UR5, SR_CgaCtaId ;  /* 0x00000000000579c3 */ /* 0x000e220000008800 */
[----:B------:R-:W-:Y:S01]  /*0e50*/  DFMA R12, R12, 0.5, R48 ;  /* 0x3fe000000c0c782b */ /* 0x000fe20000000030 */
[----:B------:R-:W-:Y:S02]  /*0e60*/  UMOV UR4, 0x400 ;  /* 0x0000040000047882 */ /* 0x000fe40000000000 */
[----:B------:R-:W-:-:S04]  /*0e70*/  MOV R2, UR4 ;  /* 0x0000000400027c02 */ /* 0x000fc80008000f00 */
[----:B------:R-:W-:-:S03]  /*0e80*/  IADD3 R0, PT, PT, R2, 0x4000, RZ ;  /* 0x0000400002007810 */ /* 0x000fc60007ffe0ff */
[----:B------:R-:W1:Y:S01]  /*0e90*/  F2F.F32.F64 R12, R12 ;  /* 0x0000000c000c7310 */ /* 0x000e620000301000 */
[----:B0-----:R-:W-:-:S05]  /*0ea0*/  IMAD.U32 R17, RZ, RZ, UR5 ;  /* 0x00000005ff117e24 */ /* 0x001fca000f8e00ff */
[----:B------:R-:W-:-:S05]  /*0eb0*/  LEA R3, R17, R0, 0x18 ;  /* 0x0000000011037211 */ /* 0x000fca00078ec0ff */
[----:B------:R-:W-:-:S05]  /*0ec0*/  IMAD R3, R16, 0x4, R3 ;  /* 0x0000000410037824 */ /* 0x000fca00078e0203 */
[----:B-1----:R1:W-:Y:S02]  /*0ed0*/  STS [R3], R12 ;  /* 0x0000000c03007388 */ /* 0x0023e40000000800 */
.L_x_1:
[----:B------:R-:W-:Y:S05]  /*0ee0*/  BSYNC.RECONVERGENT B2 ;  /* 0x0000000000027941 */ /* 0x000fea0003800200 */
.L_x_0:
[----:B------:R-:W-:Y:S01]  /*0ef0*/  ISETP.GT.U32.AND P0, PT, R4, 0x1f, PT ;  /* 0x0000001f0400780c */ /* 0x000fe20003f04070 */
[C---:B------:R-:W-:Y:S01]  /*0f00*/  VIADD R9, R2.reuse, 0x7000 ;  /* 0x0000700002097836 */ /* 0x040fe20000000000 */
[C---:B0-----:R-:W-:Y:S01]  /*0f10*/  IADD3 R0, PT, PT, R2.reuse, 0x6000, RZ ;  /* 0x0000600002007810 */ /* 0x041fe20007ffe0ff */
[----:B------:R-:W-:Y:S01]  /*0f20*/  BSSY.RECONVERGENT B2, `(.L_x_16) ;  /* 0x00000ba000027945 */ /* 0x000fe20003800200 */
[----:B------:R-:W-:Y:S02]  /*0f30*/  ISETP.GT.U32.OR P0, PT, R5, 0x1e, P0 ;  /* 0x0000001e0500780c */ /* 0x000fe40000704470 */
[----:B------:R-:W-:Y:S02]  /*0f40*/  IADD3 R2, PT, PT, R2, 0x8000, RZ ;  /* 0x0000800002027810 */ /* 0x000fe40007ffe0ff */
[C---:B-1----:R-:W-:Y:S02]  /*0f50*/  LEA R3, R17.reuse, R0, 0x18 ;  /* 0x0000000011037211 */ /* 0x042fe400078ec0ff */
[----:B------:R-:W-:-:S02]  /*0f60*/  LEA R11, R17, R2, 0x18 ;  /* 0x00000002110b7211 */ /* 0x000fc400078ec0ff */
[----:B------:R-:W-:Y:S01]  /*0f70*/  LEA R9, R17, R9, 0x18 ;  /* 0x0000000911097211 */ /* 0x000fe200078ec0ff */
[C---:B------:R-:W-:Y:S02]  /*0f80*/  IMAD R14, R6.reuse, 0x4, R3 ;  /* 0x00000004060e7824 */ /* 0x040fe400078e0203 */
[C---:B------:R-:W-:Y:S01]  /*0f90*/  IMAD R12, R6.reuse, 0x4, R11 ;  /* 0x00000004060c7824 */ /* 0x040fe200078e020b */
[----:B------:R-:W-:Y:S01]  /*0fa0*/  LEA R13, R6, R9, 0x2 ;  /* 0x00000009060d7211 */ /* 0x000fe200078e10ff */
[----:B------:R-:W-:Y:S06]  /*0fb0*/  @P0 BRA `(.L_x_17) ;  /* 0x0000000800c00947 */ /* 0x000fec0003800000 */
[----:B------:R-:W0:Y:S01]  /*0fc0*/  LDCU UR4, c[0x0][0x3a4] ;  /* 0x00007480ff0477ac */ /* 0x000e220008000800 */
[----:B------:R-:W-:Y:S01]  /*0fd0*/  LDS R11, [R15+0x80] ;  /* 0x000080000f0b7984 */ /* 0x000fe20000000800 */
[----:B------:R-:W-:Y:S01]  /*0fe0*/  MOV R2, 0x1 ;  /* 0x0000000100027802 */ /* 0x000fe20000000f00 */
[----:B------:R-:W-:Y:S02]  /*0ff0*/  BSSY.RECONVERGENT B0, `(.L_x_18) ;  /* 0x0000021000007945 */ /* 0x000fe40003800200 */
[----:B------:R-:W1:Y:S04]  /*1000*/  LDS R32, [R15] ;  /* 0x000000000f207984 */ /* 0x000e680000000800 */
[----:B------:R-:W-:Y:S01]  /*1010*/  LDS R30, [R7+0x80] ;  /* 0x00008000071e7984 */ /* 0x000fe20000000800 */
[----:B0-----:R-:W0:Y:S01]  /*1020*/  F2F.F64.F32 R18, UR4 ;  /* 0x0000000400127d10 */ /* 0x001e220008201800 */
[----:B------:R-:W2:Y:S07]  /*1030*/  LDCU UR4, c[0x0][0x3a8] ;  /* 0x00007500ff0477ac */ /* 0x000eae0008000800 */
[----:B0-----:R-:W0:Y:S08]  /*1040*/  MUFU.RCP64H R3, R19 ;  /* 0x0000001300037308 */ /* 0x001e300000001800 */
[----:B--2---:R-:W2:Y:S01]  /*1050*/  F2F.F64.F32 R28, UR4 ;  /* 0x00000004001c7d10 */ /* 0x004ea20008201800 */
[----:B-1----:R-:W-:Y:S01]  /*1060*/  FADD R0, R11, -R32 ;  /* 0x800000200b007221 */ /* 0x002fe20000000000 */
[----:B0-----:R-:W-:-:S08]  /*1070*/  DFMA R16, -R18, R2, 1 ;  /* 0x3ff000001210742b */ /* 0x001fd00000000102 */
[----:B------:R-:W-:-:S08]  /*1080*/  DFMA R16, R16, R16, R16 ;  /* 0x000000101010722b */ /* 0x000fd00000000010 */
[----:B------:R-:W-:Y:S01]  /*1090*/  DFMA R26, R2, R16, R2 ;  /* 0x00000010021a722b */ /* 0x000fe20000000002 */
[----:B------:R-:W0:Y:S01]  /*10a0*/  F2F.F64.F32 R2, R0 ;  /* 0x0000000000027310 */ /* 0x000e220000201800 */
[----:B--2---:R-:W-:Y:S01]  /*10b0*/  DMUL R16, R28, 0.5 ;  /* 0x3fe000001c107828 */ /* 0x004fe20000000000 */
[----:B------:R-:W1:Y:S05]  /*10c0*/  LDS R29, [R7] ;  /* 0x00000000071d7984 */ /* 0x000e6a0000000800 */
[----:B------:R-:W-:-:S08]  /*10d0*/  DFMA R34, -R18, R26, 1 ;  /* 0x3ff000001222742b */ /* 0x000fd0000000011a */
[----:B------:R-:W-:Y:S02]  /*10e0*/  DFMA R34, R26, R34, R26 ;  /* 0x000000221a22722b */ /* 0x000fe4000000001a */
[----:B0-----:R-:W-:-:S08]  /*10f0*/  DMUL R2, R16, R2 ;  /* 0x0000000210027228 */ /* 0x001fd00000000000 */
[----:B------:R-:W-:Y:S02]  /*1100*/  DMUL R48, R2, R34 ;  /* 0x0000002202307228 */ /* 0x000fe40000000000 */
[----:B------:R-:W-:-:S06]  /*1110*/  FSETP.GEU.AND P1, PT, |R3|, 6.5827683646048100446e-37, PT ;  /* 0x036000000300780b */ /* 0x000fcc0003f2e200 */
[----:B------:R-:W-:-:S08]  /*1120*/  DFMA R26, -R18, R48, R2 ;  /* 0x00000030121a722b */ /* 0x000fd00000000102 */
[----:B------:R-:W-:Y:S01]  /*1130*/  DFMA R48, R34, R26, R48 ;  /* 0x0000001a2230722b */ /* 0x000fe20000000030 */
[----:B-1----:R-:W-:-:S06]  /*1140*/  FADD R26, R30, R29 ;  /* 0x0000001d1e1a7221 */ /* 0x002fcc0000000000 */
        /* <DEDUP_REMOVED lines=11> */
.L_x_19:
[----:B------:R-:W-:Y:S05]  /*1200*/  BSYNC.RECONVERGENT B0 ;  /* 0x0000000000007941 */ /* 0x000fea0003800200 */
.L_x_18:
[----:B------:R-:W-:Y:S01]  /*1210*/  DFMA R26, R26, 0.5, R48 ;  /* 0x3fe000001a1a782b */ /* 0x000fe20000000030 */
[----:B------:R-:W0:Y:S01]  /*1220*/  MUFU.RCP R9, R30 ;  /* 0x0000001e00097308 */ /* 0x000e220000001000 */
[----:B------:R-:W-:Y:S07]  /*1230*/  BSSY.RECONVERGENT B3, `(.L_x_20) ;  /* 0x0000013000037945 */ /* 0x000fee0003800200 */
[----:B------:R-:W1:Y:S01]  /*1240*/  F2F.F32.F64 R3, R26 ;  /* 0x0000001a00037310 */ /* 0x000e620000301000 */
[----:B0-----:R-:W-:-:S04]  /*1250*/  FFMA R10, -R30, R9, 1 ;  /* 0x3f8000001e0a7423 */ /* 0x001fc80000000109 */
[----:B------:R-:W-:Y:S01]  /*1260*/  FFMA R9, R9, R10, R9 ;  /* 0x0000000a09097223 */ /* 0x000fe20000000009 */
[----:B-1----:R-:W-:Y:S04]  /*1270*/  STS [R14], R3 ;  /* 0x000000030e007388 */ /* 0x002fe80000000800 */
[----:B------:R-:W0:Y:S04]  /*1280*/  LDS R2, [R8+0x80] ;  /* 0x0000800008027984 */ /* 0x000e280000000800 */
[----:B------:R-:W1:Y:S01]  /*1290*/  LDS R28, [R8] ;  /* 0x00000000081c7984 */ /* 0x000e620000000800 */
[----:B0-----:R-:W-:-:S04]  /*12a0*/  FMUL R0, R11, R2 ;  /* 0x000000020b007220 */ /* 0x001fc80000400000 */
[----:B------:R-:W0:Y:S01]  /*12b0*/  FCHK P0, R0, R30 ;  /* 0x0000001e00007302 */ /* 0x000e220000000000 */
[----:B-1----:R-:W-:Y:S01]  /*12c0*/  FADD R2, R2, R28 ;  /* 0x0000001c02027221 */ /* 0x002fe20000000000 */
[----:B------:R-:W-:-:S04]  /*12d0*/  FFMA R10, R0, R9, RZ ;  /* 0x00000009000a7223 */ /* 0x000fc800000000ff */
[----:B------:R-:W-:Y:S02]  /*12e0*/  FFMA R15, -R30, R10, R0 ;  /* 0x0000000a1e0f7223 */ /* 0x000fe40000000100 */
[----:B------:R1:W2:Y:S02]  /*12f0*/  F2F.F64.F32 R26, R2 ;  /* 0x00000002001a7310 */ /* 0x0002a40000201800 */
[----:B------:R-:W-:Y:S01]  /*1300*/  FFMA R15, R9, R15, R10 ;  /* 0x0000000f090f7223 */ /* 0x000fe2000000000a */
[----:B0-----:R-:W-:Y:S06]  /*1310*/  @!P0 BRA `(.L_x_21) ;  /* 0x0000000000108947 */ /* 0x001fec0003800000 */
[----:B------:R-:W-:Y:S02]  /*1320*/  MOV R3, R30 ;  /* 0x0000001e00037202 */ /* 0x000fe40000000f00 */
[----:B-1----:R-:W-:-:S07]  /*1330*/  MOV R2, 0x1350 ;  /* 0x0000135000027802 */ /* 0x002fce0000000f00 */
[----:B--2---:R-:W-:Y:S05]  /*1340*/  CALL.REL.NOINC `($__internal_1_$__cuda_sm3x_div_rn_noftz_f32_slowpath) ;  /* 0x00000020006c7944 */ /* 0x004fea0003c00000 */
[----:B------:R-:W-:-:S07]  /*1350*/  IMAD.MOV.U32 R15, RZ, RZ, R0 ;  /* 0x000000ffff0f7224 */ /* 0x000fce00078e0000 */
.L_x_21:
[----:B------:R-:W-:Y:S05]  /*1360*/  BSYNC.RECONVERGENT B3 ;  /* 0x0000000000037941 */ /* 0x000fea0003800200 */
.L_x_20:
[----:B-1----:R-:W0:Y:S01]  /*1370*/  MUFU.RCP R2, R29 ;  /* 0x0000001d00027308 */ /* 0x002e220000001000 */
[----:B------:R-:W-:Y:S01]  /*1380*/  FMUL R0, R32, R28 ;  /* 0x0000001c20007220 */ /* 0x000fe20000400000 */
[----:B------:R-:W-:Y:S06]  /*1390*/  BSSY.RECONVERGENT B3, `(.L_x_22) ;  /* 0x000000c000037945 */ /* 0x000fec0003800200 */
[----:B------:R-:W1:Y:S01]  /*13a0*/  FCHK P0, R0, R29 ;  /* 0x0000001d00007302 */ /* 0x000e620000000000 */
[----:B0-----:R-:W-:-:S04]  /*13b0*/  FFMA R3, -R29, R2, 1 ;  /* 0x3f8000001d037423 */ /* 0x001fc80000000102 */
[----:B------:R-:W-:-:S04]  /*13c0*/  FFMA R3, R2, R3, R2 ;  /* 0x0000000302037223 */ /* 0x000fc80000000002 */
[----:B------:R-:W-:-:S04]  /*13d0*/  FFMA R2, R0, R3, RZ ;  /* 0x0000000300027223 */ /* 0x000fc800000000ff */
[----:B------:R-:W-:-:S04]  /*13e0*/  FFMA R9, -R29, R2, R0 ;  /* 0x000000021d097223 */ /* 0x000fc80000000100 */
[----:B------:R-:W-:Y:S01]  /*13f0*/  FFMA R10, R3, R9, R2 ;  /* 0x00000009030a7223 */ /* 0x000fe20000000002 */
[----:B-1----:R-:W-:Y:S06]  /*1400*/  @!P0 BRA `(.L_x_23) ;  /* 0x0000000000108947 */ /* 0x002fec0003800000 */
[----:B------:R-:W-:Y:S02]  /*1410*/  MOV R3, R29 ;  /* 0x0000001d00037202 */ /* 0x000fe40000000f00 */
[----:B------:R-:W-:-:S07]  /*1420*/  MOV R2, 0x1440 ;  /* 0x0000144000027802 */ /* 0x000fce0000000f00 */
[----:B--2---:R-:W-:Y:S05]  /*1430*/  CALL.REL.NOINC `($__internal_1_$__cuda_sm3x_div_rn_noftz_f32_slowpath) ;  /* 0x0000002000307944 */ /* 0x004fea0003c00000 */
[----:B------:R-:W-:-:S07]  /*1440*/  IMAD.MOV.U32 R10, RZ, RZ, R0 ;  /* 0x000000ffff0a7224 */ /* 0x000fce00078e0000 */
.L_x_23:
[----:B------:R-:W-:Y:S05]  /*1450*/  BSYNC.RECONVERGENT B3 ;  /* 0x0000000000037941 */ /* 0x000fea0003800200 */
.L_x_22:
[----:B------:R-:W0:Y:S01]  /*1460*/  MUFU.RCP64H R3, R19 ;  /* 0x0000001300037308 */ /* 0x000e220000001800 */
[----:B------:R-:W-:Y:S02]  /*1470*/  HFMA2 R2, -RZ, RZ, 0, 5.9604644775390625e-08 ;  /* 0x00000001ff027431 */ /* 0x000fe400000001ff */
[----:B------:R-:W-:Y:S01]  /*1480*/  FADD R10, -R10, R15 ;  /* 0x0000000f0a0a7221 */ /* 0x000fe20000000100 */
[----:B------:R-:W-:Y:S04]  /*1490*/  BSSY.RECONVERGENT B0, `(.L_x_24) ;  /* 0x0000016000007945 */ /* 0x000fe80003800200 */
[----:B------:R-:W1:Y:S01]  /*14a0*/  F2F.F64.F32 R34, R10 ;  /* 0x0000000a00227310 */ /* 0x000e620000201800 */
[----:B0-----:R-:W-:-:S08]  /*14b0*/  DFMA R36, -R18, R2, 1 ;  /* 0x3ff000001224742b */ /* 0x001fd00000000102 */
[----:B------:R-:W-:-:S08]  /*14c0*/  DFMA R36, R36, R36, R36 ;  /* 0x000000242424722b */ /* 0x000fd00000000024 */
[----:B------:R-:W-:Y:S02]  /*14d0*/  DFMA R36, R2, R36, R2 ;  /* 0x000000240224722b */ /* 0x000fe40000000002 */
[----:B-1----:R-:W-:-:S06]  /*14e0*/  DMUL R2, R16, R34 ;  /* 0x0000002210027228 */ /* 0x002fcc0000000000 */
        /* <DEDUP_REMOVED lines=9> */
[----:B------:R-:W-:Y:S01]  /*1580*/  IMAD.MOV.U32 R0, RZ, RZ, R2 ;  /* 0x000000ffff007224 */ /* 0x000fe200078e0002 */
[----:B------:R-:W-:Y:S01]  /*1590*/  MOV R9, R3 ;  /* 0x0000000300097202 */ /* 0x000fe20000000f00 */
[----:B------:R-:W-:Y:S01]  /*15a0*/  IMAD.MOV.U32 R2, RZ, RZ, R18 ;  /* 0x000000ffff027224 */ /* 0x000fe200078e0012 */
[----:B------:R-:W-:Y:S02]  /*15b0*/  MOV R3, R19 ;  /* 0x0000001300037202 */ /* 0x000fe40000000f00 */
[----:B------:R-:W-:-:S07]  /*15c0*/  MOV R10, 0x15e0 ;  /* 0x000015e0000a7802 */ /* 0x000fce0000000f00 */
[----:B--2---:R-:W-:Y:S05]  /*15d0*/  CALL.REL.NOINC `($__internal_0_$__cuda_sm20_div_rn_f64_full) ;  /* 0x00000018003c7944 */ /* 0x004fea0003c00000 */
[----:B------:R-:W-:-:S07]  /*15e0*/  IMAD.MOV.U32 R48, RZ, RZ, R0 ;  /* 0x000000ffff307224 */ /* 0x000fce00078e0000 */
.L_x_25:
[----:B------:R-:W-:Y:S05]  /*15f0*/  BSYNC.RECONVERGENT B0 ;  /* 0x0000000000007941 */ /* 0x000fea0003800200 */
.L_x_24:
[----:B--2---:R-:W-:Y:S01]  /*1600*/  DFMA R26, R26, 0.5, R48 ;  /* 0x3fe000001a1a782b */ /* 0x004fe20000000030 */
[----:B------:R-:W0:Y:S01]  /*1610*/  MUFU.RCP R9, R30 ;  /* 0x0000001e00097308 */ /* 0x000e220000001000 */
[----:B------:R-:W-:Y:S01]  /*1620*/  FMUL R3, R11, R11 ;  /* 0x0000000b0b037220 */ /* 0x000fe20000400000 */
[----:B------:R-:W-:Y:S06]  /*1630*/  BSSY.RECONVERGENT B3, `(.L_x_26) ;  /* 0x000000f000037945 */ /* 0x000fec0003800200 */
[----:B------:R-:W1:Y:S08]  /*1640*/  FCHK P0, R3, R30 ;  /* 0x0000001e03007302 */ /* 0x000e700000000000 */
[----:B------:R-:W2:Y:S01]  /*1650*/  F2F.F32.F64 R26, R26 ;  /* 0x0000001a001a7310 */ /* 0x000ea20000301000 */
[----:B0-----:R-:W-:-:S04]  /*1660*/  FFMA R0, -R30, R9, 1 ;  /* 0x3f8000001e007423 */ /* 0x001fc80000000109 */
[----:B------:R-:W-:-:S04]  /*1670*/  FFMA R0, R9, R0, R9 ;  /* 0x0000000009007223 */ /* 0x000fc80000000009 */
[----:B------:R-:W-:-:S04]  /*1680*/  FFMA R9, R0, R3, RZ ;  /* 0x0000000300097223 */ /* 0x000fc800000000ff */
[----:B------:R-:W-:Y:S01]  /*1690*/  FFMA R2, -R30, R9, R3 ;  /* 0x000000091e027223 */ /* 0x000fe20000000103 */
[----:B--2---:R0:W-:Y:S03]  /*16a0*/  STS [R13], R26 ;  /* 0x0000001a0d007388 */ /* 0x0041e60000000800 */
[----:B------:R-:W-:Y:S01]  /*16b0*/  FFMA R2, R0, R2, R9 ;  /* 0x0000000200027223 */ /* 0x000fe20000000009 */
[----:B-1----:R-:W-:Y:S06]  /*16c0*/  @!P0 BRA `(.L_x_27) ;  /* 0x0000000000148947 */ /* 0x002fec0003800000 */
[----:B------:R-:W-:Y:S01]  /*16d0*/  MOV R0, R3 ;  /* 0x0000000300007202 */ /* 0x000fe20000000f00 */
[----:B------:R-:W-:Y:S01]  /*16e0*/  IMAD.MOV.U32 R3, RZ, RZ, R30 ;  /* 0x000000ffff037224 */ /* 0x000fe200078e001e */
[----:B------:R-:W-:-:S07]  /*16f0*/  MOV R2, 0x1710 ;  /* 0x0000171000027802 */ /* 0x000fce0000000f00 */
[----:B0-----:R-:W-:Y:S05]  /*1700*/  CALL.REL.NOINC `($__internal_1_$__cuda_sm3x_div_rn_noftz_f32_slowpath) ;  /* 0x0000001c007c7944 */ /* 0x001fea0003c00000 */
[----:B------:R-:W-:-:S07]  /*1710*/  MOV R2, R0 ;  /* 0x0000000000027202 */ /* 0x000fce0000000f00 */
.L_x_27:
[----:B------:R-:W-:Y:S05]  /*1720*/  BSYNC.RECONVERGENT B3 ;  /* 0x0000000000037941 */ /* 0x000fea0003800200 */
.L_x_26:
        /* <DEDUP_REMOVED lines=11> */
[----:B------:R-:W-:-:S04]  /*17e0*/  FFMA R9, R0, R10, RZ ;  /* 0x0000000a00097223 */ /* 0x000fc800000000ff */
[----:B------:R-:W-:Y:S01]  /*17f0*/  FFMA R28, -R29, R9, R10 ;  /* 0x000000091d1c7223 */ /* 0x000fe2000000010a */
[----:B--2---:R-:W-:-:S03]  /*1800*/  DFMA R26, R26, R34, R2 ;  /* 0x000000221a1a722b */ /* 0x004fc60000000002 */
[----:B------:R-:W-:Y:S01]  /*1810*/  FFMA R0, R0, R28, R9 ;  /* 0x0000001c00007223 */ /* 0x000fe20000000009 */
[----:B0-----:R-:W-:Y:S07]  /*1820*/  @!P0 BRA `(.L_x_29) ;  /* 0x0000000000108947 */ /* 0x001fee0003800000 */
[----:B------:R-:W-:Y:S01]  /*1830*/  IMAD.MOV.U32 R0, RZ, RZ, R10 ;  /* 0x000000ffff007224 */ /* 0x000fe200078e000a */
[----:B------:R-:W-:Y:S02]  /*1840*/  MOV R3, R29 ;  /* 0x0000001d00037202 */ /* 0x000fe40000000f00 */
[----:B------:R-:W-:-:S07]  /*1850*/  MOV R2, 0x1870 ;  /* 0x0000187000027802 */ /* 0x000fce0000000f00 */
[----:B------:R-:W-:Y:S05]  /*1860*/  CALL.REL.NOINC `($__internal_1_$__cuda_sm3x_div_rn_noftz_f32_slowpath) ;  /* 0x0000001c00247944 */ /* 0x000fea0003c00000 */
.L_x_29:
[----:B------:R-:W-:Y:S05]  /*1870*/  BSYNC.RECONVERGENT B3 ;  /* 0x0000000000037941 */ /* 0x000fea0003800200 */
.L_x_28:
[----:B------:R-:W0:Y:S01]  /*1880*/  MUFU.RCP64H R3, R19 ;  /* 0x0000001300037308 */ /* 0x000e220000001800 */
[----:B------:R-:W-:Y:S01]  /*1890*/  IMAD.MOV.U32 R2, RZ, RZ, 0x1 ;  /* 0x00000001ff027424 */ /* 0x000fe200078e00ff */
        /* <DEDUP_REMOVED lines=13> */
[----:B------:R-:W-:-:S08]  /*1970*/  DFMA R26, R34, R26, R34 ;  /* 0x0000001a221a722b */ /* 0x000fd00000000022 */
[----:B------:R-:W-:Y:S01]  /*1980*/  DMUL R48, R26, R2 ;  /* 0x000000021a307228 */ /* 0x000fe20000000000 */
[----:B------:R-:W-:-:S07]  /*1990*/  FSETP.GEU.AND P1, PT, |R3|, 6.5827683646048100446e-37, PT ;  /* 0x036000000300780b */ /* 0x000fce0003f2e200 */
[----:B------:R-:W-:-:S08]  /*19a0*/  DFMA R16, -R18, R48, R2 ;  /* 0x000000301210722b */ /* 0x000fd00000000102 */
[----:B------:R-:W-:Y:S01]  /*19b0*/  DFMA R48, R26, R16, R48 ;  /* 0x000000101a30722b */ /* 0x000fe20000000030 */
[----:B------:R-:W-:-:S06]  /*19c0*/  FADD R16, R11, R32 ;  /* 0x000000200b107221 */ /* 0x000fcc0000000000 */
[----:B------:R-:W0:Y:S03]  /*19d0*/  F2F.F64.F32 R16, R16 ;  /* 0x0000001000107310 */ /* 0x000e260000201800 */
[----:B------:R-:W-:-:S05]  /*19e0*/  FFMA R0, RZ, R19, R49 ;  /* 0x00000013ff007223 */ /* 0x000fca0000000031 */
[----:B------:R-:W-:-:S13]  /*19f0*/  FSETP.GT.AND P0, PT, |R0|, 1.469367938527859385e-39, PT ;  /* 0x001000000000780b */ /* 0x000fda0003f04200 */
[----:B0-----:R-:W-:Y:S05]  /*1a00*/  @P0 BRA P1, `(.L_x_31) ;  /* 0x00000000001c0947 */ /* 0x001fea0000800000 */
[----:B------:R-:W-:Y:S01]  /*1a10*/  MOV R0, R2 ;  /* 0x0000000200007202 */ /* 0x000fe20000000f00 */
[----:B------:R-:W-:Y:S01]  /*1a20*/  IMAD.MOV.U32 R9, RZ, RZ, R3 ;  /* 0x000000ffff097224 */ /* 0x000fe200078e0003 */
[----:B------:R-:W-:Y:S01]  /*1a30*/  MOV R2, R18 ;  /* 0x0000001200027202 */ /* 0x000fe20000000f00 */
[----:B------:R-:W-:Y:S01]  /*1a40*/  IMAD.MOV.U32 R3, RZ, RZ, R19 ;  /* 0x000000ffff037224 */ /* 0x000fe200078e0013 */
[----:B------:R-:W-:-:S07]  /*1a50*/  MOV R10, 0x1a70 ;  /* 0x00001a70000a7802 */ /* 0x000fce0000000f00 */
[----:B------:R-:W-:Y:S05]  /*1a60*/  CALL.REL.NOINC `($__internal_0_$__cuda_sm20_div_rn_f64_full) ;  /* 0x0000001400187944 */ /* 0x000fea0003c00000 */
[----:B------:R-:W-:-:S07]  /*1a70*/  MOV R48, R0 ;  /* 0x0000000000307202 */ /* 0x000fce0000000f00 */
.L_x_31:
[----:B------:R-:W-:Y:S05]  /*1a80*/  BSYNC.RECONVERGENT B0 ;  /* 0x0000000000007941 */ /* 0x000fea0003800200 */
.L_x_30:
[----:B------:R-:W-:-:S10]  /*1a90*/  DFMA R16, R16, 0.5, R48 ;  /* 0x3fe000001010782b */ /* 0x000fd40000000030 */
[----:B------:R-:W0:Y:S02]  /*1aa0*/  F2F.F32.F64 R17, R16 ;  /* 0x0000001000117310 */ /* 0x000e240000301000 */
[----:B0-----:R0:W-:Y:S02]  /*1ab0*/  STS [R12], R17 ;  /* 0x000000110c007388 */ /* 0x0011e40000000800 */
.L_x_17:
[----:B------:R-:W-:Y:S05]  /*1ac0*/  BSYNC.RECONVERGENT B2 ;  /* 0x0000000000027941 */ /* 0x000fea0003800200 */
.L_x_16:
[----:B------:R-:W-:Y:S01]  /*1ad0*/  BAR.SYNC.DEFER_BLOCKING 0x0 ;  /* 0x0000000000007b1d */ /* 0x000fe20000010000 */
[----:B------:R-:W-:-:S05]  /*1ae0*/  VIADD R3, R5, 0xffffffff ;  /* 0xffffffff05037836 */ /* 0x000fca0000000000 */
[----:B------:R-:W-:-:S04]  /*1af0*/  VIADDMNMX.U32 R3, R4, 0xffffffff, R3, !PT ;  /* 0xffffffff04037846 */ /* 0x000fc80007800003 */
[----:B------:R-:W-:-:S13]  /*1b00*/  ISETP.GT.U32.AND P0, PT, R3, 0x1d, PT ;  /* 0x0000001d0300780c */ /* 0x000fda0003f04070 */
[----:B------:R-:W-:Y:S05]  /*1b10*/  @P0 EXIT ;  /* 0x000000000000094d */ /* 0x000fea0003800000 */
[----:B------:R-:W1:Y:S01]  /*1b20*/  S2UR UR5, SR_CgaCtaId ;  /* 0x00000000000579c3 */ /* 0x000e620000008800 */
[----:B------:R-:W-:Y:S01]  /*1b30*/  UMOV UR4, 0x400 ;  /* 0x0000040000047882 */ /* 0x000fe20000000000 */
[----:B------:R-:W-:Y:S01]  /*1b40*/  IADD3 R5, PT, PT, R6, -R5, RZ ;  /* 0x8000000506057210 */ /* 0x000fe20007ffe0ff */
[----:B------:R-:W-:Y:S01]  /*1b50*/  UIADD3 UR4, UPT, UPT, UR4, 0x4000, URZ ;  /* 0x0000400004047890 */ /* 0x000fe2000fffe0ff */
[----:B------:R-:W-:Y:S01]  /*1b60*/  LDS R7, [R7] ;  /* 0x0000000007077984 */ /* 0x000fe20000000800 */
[----:B------:R-:W-:Y:S03]  /*1b70*/  BSSY.RECONVERGENT B2, `(.L_x_32) ;  /* 0x0000016000027945 */ /* 0x000fe60003800200 */
[----:B------:R-:W2:Y:S01]  /*1b80*/  LDC R15, c[0x0][0x3a0] ;  /* 0x0000e800ff0f7b82 */ /* 0x000ea20000000800 */
[----:B-1----:R-:W-:-:S06]  /*1b90*/  ULEA UR4, UR5, UR4, 0x18 ;  /* 0x0000000405047291 */ /* 0x002fcc000f8ec0ff */
[----:B------:R-:W-:Y:S01]  /*1ba0*/  LEA R9, R5, UR4, 0x2 ;  /* 0x0000000405097c11 */ /* 0x000fe2000f8e10ff */
[----:B--2---:R-:W1:Y:S04]  /*1bb0*/  MUFU.RCP R2, R15 ;  /* 0x0000000f00027308 */ /* 0x004e680000001000 */
[----:B------:R-:W-:Y:S01]  /*1bc0*/  LDS R11, [R9] ;  /* 0x00000000090b7984 */ /* 0x000fe20000000800 */
[----:B------:R-:W2:Y:S03]  /*1bd0*/  LDCU UR4, c[0x0][0x3a8] ;  /* 0x00007500ff0477ac */ /* 0x000ea60008000800 */
[----:B------:R-:W3:Y:S01]  /*1be0*/  LDS R4, [R9+-0x4] ;  /* 0xfffffc0009047984 */ /* 0x000ee20000000800 */
[----:B-1----:R-:W-:-:S04]  /*1bf0*/  FFMA R3, R2, -R15, 1 ;  /* 0x3f80000002037423 */ /* 0x002fc8000000080f */
[----:B------:R-:W-:Y:S01]  /*1c00*/  FFMA R3, R2, R3, R2 ;  /* 0x0000000302037223 */ /* 0x000fe20000000002 */
[----:B---3--:R-:W-:-:S04]  /*1c10*/  FADD R0, R11, -R4 ;  /* 0x800000040b007221 */ /* 0x008fc80000000000 */
[----:B--2---:R-:W-:-:S04]  /*1c20*/  FMUL R0, R0, UR4 ;  /* 0x0000000400007c20 */ /* 0x004fc80008400000 */
[----:B------:R-:W1:Y:S01]  /*1c30*/  FCHK P0, R0, R15 ;  /* 0x0000000f00007302 */ /* 0x000e620000000000 */
[----:B------:R-:W-:-:S04]  /*1c40*/  FFMA R2, R0, R3, RZ ;  /* 0x0000000300027223 */ /* 0x000fc800000000ff */
[----:B------:R-:W-:-:S04]  /*1c50*/  FFMA R6, R2, -R15, R0 ;  /* 0x8000000f02067223 */ /* 0x000fc80000000000 */
[----:B------:R-:W-:Y:S01]  /*1c60*/  FFMA R2, R3, R6, R2 ;  /* 0x0000000603027223 */ /* 0x000fe20000000002 */
[----:B-1----:R-:W-:Y:S06]  /*1c70*/  @!P0 BRA `(.L_x_33) ;  /* 0x0000000000148947 */ /* 0x002fec0003800000 */
[----:B------:R-:W1:Y:S01]  /*1c80*/  LDCU UR4, c[0x0][0x3a0] ;  /* 0x00007400ff0477ac */ /* 0x000e620008000800 */
[----:B------:R-:W-:Y:S01]  /*1c90*/  MOV R2, 0x1cc0 ;  /* 0x00001cc000027802 */ /* 0x000fe20000000f00 */
[----:B-1----:R-:W-:-:S07]  /*1ca0*/  IMAD.U32 R3, RZ, RZ, UR4 ;  /* 0x00000004ff037e24 */ /* 0x002fce000f8e00ff */
[----:B0-----:R-:W-:Y:S05]  /*1cb0*/  CALL.REL.NOINC `($__internal_1_$__cuda_sm3x_div_rn_noftz_f32_slowpath) ;  /* 0x0000001800107944 */ /* 0x001fea0003c00000 */
[----:B------:R-:W-:-:S07]  /*1cc0*/  MOV R2, R0 ;  /* 0x0000000000027202 */ /* 0x000fce0000000f00 */
.L_x_33:
[----:B------:R-:W-:Y:S05]  /*1cd0*/  BSYNC.RECONVERGENT B2 ;  /* 0x0000000000027941 */ /* 0x000fea0003800200 */
.L_x_32:
[----:B------:R-:W-:Y:S01]  /*1ce0*/  LDS R6, [R12] ;  /* 0x000000000c067984 */ /* 0x000fe20000000800 */
[----:B------:R-:W1:Y:S01]  /*1cf0*/  LDC R15, c[0x0][0x3a4] ;  /* 0x0000e900ff0f7b82 */ /* 0x000e620000000800 */
[----:B------:R-:W2:Y:S01]  /*1d00*/  LDCU UR4, c[0x0][0x3a8] ;  /* 0x00007500ff0477ac */ /* 0x000ea20008000800 */
[----:B------:R-:W-:Y:S01]  /*1d10*/  BSSY.RECONVERGENT B2, `(.L_x_34) ;  /* 0x0000012000027945 */ /* 0x000fe20003800200 */
[----:B0-----:R-:W0:Y:S01]  /*1d20*/  LDS R17, [R12+-0x80] ;  /* 0xffff80000c117984 */ /* 0x001e220000000800 */
[----:B------:R-:W-:Y:S01]  /*1d30*/  FADD R7, R7, R2 ;  /* 0x0000000207077221 */ /* 0x000fe20000000000 */
[----:B-1----:R-:W1:Y:S02]  /*1d40*/  MUFU.RCP R3, R15 ;  /* 0x0000000f00037308 */ /* 0x002e640000001000 */
[----:B-1----:R-:W-:Y:S01]  /*1d50*/  FFMA R10, R3, -R15, 1 ;  /* 0x3f800000030a7423 */ /* 0x002fe2000000080f */
[----:B0-----:R-:W-:-:S03]  /*1d60*/  FADD R0, R6, -R17 ;  /* 0x8000001106007221 */ /* 0x001fc60000000000 */
[----:B------:R-:W-:Y:S01]  /*1d70*/  FFMA R3, R3, R10, R3 ;  /* 0x0000000a03037223 */ /* 0x000fe20000000003 */
[----:B--2---:R-:W-:-:S04]  /*1d80*/  FMUL R0, R0, UR4 ;  /* 0x0000000400007c20 */ /* 0x004fc80008400000 */
[----:B------:R-:W0:Y:S01]  /*1d90*/  FCHK P0, R0, R15 ;  /* 0x0000000f00007302 */ /* 0x000e220000000000 */
[----:B------:R-:W-:-:S04]  /*1da0*/  FFMA R9, R0, R3, RZ ;  /* 0x0000000300097223 */ /* 0x000fc800000000ff */
[----:B------:R-:W-:-:S04]  /*1db0*/  FFMA R10, R9, -R15, R0 ;  /* 0x8000000f090a7223 */ /* 0x000fc80000000000 */
[----:B------:R-:W-:Y:S01]  /*1dc0*/  FFMA R10, R3, R10, R9 ;  /* 0x0000000a030a7223 */ /* 0x000fe20000000009 */
[----:B0-----:R-:W-:Y:S06]  /*1dd0*/  @!P0 BRA `(.L_x_35) ;  /* 0x0000000000148947 */ /* 0x001fec0003800000 */
[----:B------:R-:W0:Y:S01]  /*1de0*/  LDCU UR4, c[0x0][0x3a4] ;  /* 0x00007480ff0477ac */ /* 0x000e220008000800 */
[----:B------:R-:W-:Y:S01]  /*1df0*/  MOV R2, 0x1e20 ;  /* 0x00001e2000027802 */ /* 0x000fe20000000f00 */
[----:B0-----:R-:W-:-:S07]  /*1e00*/  IMAD.U32 R3, RZ, RZ, UR4 ;  /* 0x00000004ff037e24 */ /* 0x001fce000f8e00ff */
[----:B------:R-:W-:Y:S05]  /*1e10*/  CALL.REL.NOINC `($__internal_1_$__cuda_sm3x_div_rn_noftz_f32_slowpath) ;  /* 0x0000001400b87944 */ /* 0x000fea0003c00000 */
[----:B------:R-:W-:-:S07]  /*1e20*/  MOV R10, R0 ;  /* 0x00000000000a7202 */ /* 0x000fce0000000f00 */
.L_x_35:
[----:B------:R-:W-:Y:S05]  /*1e30*/  BSYNC.RECONVERGENT B2 ;  /* 0x0000000000027941 */ /* 0x000fea0003800200 */
.L_x_34:
[----:B------:R-:W0:Y:S01]  /*1e40*/  LDS R12, [R14] ;  /* 0x000000000e0c7984 */ /* 0x000e220000000800 */
[----:B------:R-:W-:Y:S01]  /*1e50*/  FADD R7, R7, R10 ;  /* 0x0000000a07077221 */ /* 0x000fe20000000000 */
[----:B------:R-:W-:Y:S02]  /*1e60*/  BSSY.RECONVERGENT B2, `(.L_x_36) ;  /* 0x0000011000027945 */ /* 0x000fe40003800200 */
[----:B------:R-:W1:Y:S04]  /*1e70*/  LDS R15, [R13] ;  /* 0x000000000d0f7984 */ /* 0x000e680000000800 */
[----:B------:R-:W2:Y:S04]  /*1e80*/  LDS R8, [R8] ;  /* 0x0000000008087984 */ /* 0x000ea80000000800 */
[----:B------:R3:W-:Y:S01]  /*1e90*/  STG.E desc[UR6][R24.64], R7 ;  /* 0x0000000718007986 */ /* 0x0007e2000c101906 */
[----:B0-----:R-:W0:Y:S01]  /*1ea0*/  MUFU.RCP R3, R12 ;  /* 0x0000000c00037308 */ /* 0x001e220000001000 */
[----:B-1----:R-:W-:-:S07]  /*1eb0*/  FMUL R0, R6, R15 ;  /* 0x0000000f06007220 */ /* 0x002fce0000400000 */
[----:B------:R-:W1:Y:S01]  /*1ec0*/  FCHK P0, R0, R12 ;  /* 0x0000000c00007302 */ /* 0x000e620000000000 */
[----:B0-----:R-:W-:-:S04]  /*1ed0*/  FFMA R2, -R12, R3, 1 ;  /* 0x3f8000000c027423 */ /* 0x001fc80000000103 */
[----:B------:R-:W-:-:S04]  /*1ee0*/  FFMA R3, R3, R2, R3 ;  /* 0x0000000203037223 */ /* 0x000fc80000000003 */
[----:B------:R-:W-:-:S04]  /*1ef0*/  FFMA R6, R0, R3, RZ ;  /* 0x0000000300067223 */ /* 0x000fc800000000ff */
[----:B------:R-:W-:-:S04]  /*1f00*/  FFMA R2, -R12, R6, R0 ;  /* 0x000000060c027223 */ /* 0x000fc80000000100 */
[----:B------:R-:W-:Y:S01]  /*1f10*/  FFMA R6, R3, R2, R6 ;  /* 0x0000000203067223 */ /* 0x000fe20000000006 */
[----:B-123--:R-:W-:Y:S06]  /*1f20*/  @!P0 BRA `(.L_x_37) ;  /* 0x0000000000108947 */ /* 0x00efec0003800000 */
[----:B------:R-:W-:Y:S01]  /*1f30*/  IMAD.MOV.U32 R3, RZ, RZ, R12 ;  /* 0x000000ffff037224 */ /* 0x000fe200078e000c */
[----:B------:R-:W-:-:S07]  /*1f40*/  MOV R2, 0x1f60 ;  /* 0x00001f6000027802 */ /* 0x000fce0000000f00 */
[----:B------:R-:W-:Y:S05]  /*1f50*/  CALL.REL.NOINC `($__internal_1_$__cuda_sm3x_div_rn_noftz_f32_slowpath) ;  /* 0x0000001400687944 */ /* 0x000fea0003c00000 */
[----:B------:R-:W-:-:S07]  /*1f60*/  MOV R6, R0 ;  /* 0x0000000000067202 */ /* 0x000fce0000000f00 */
.L_x_37:
[----:B------:R-:W-:Y:S05]  /*1f70*/  BSYNC.RECONVERGENT B2 ;  /* 0x0000000000027941 */ /* 0x000fea0003800200 */
.L_x_36:
[----:B------:R-:W0:Y:S01]  /*1f80*/  LDS R14, [R14+-0x80] ;  /* 0xffff80000e0e7984 */ /* 0x000e220000000800 */
[----:B------:R-:W-:Y:S03]  /*1f90*/  BSSY.RECONVERGENT B2, `(.L_x_38) ;  /* 0x000000f000027945 */ /* 0x000fe60003800200 */
[----:B------:R-:W1:Y:S01]  /*1fa0*/  LDS R16, [R13+-0x80] ;  /* 0xffff80000d107984 */ /* 0x000e620000000800 */
        /* <DEDUP_REMOVED lines=8> */
[----:B-1----:R-:W-:Y:S06]  /*2030*/  @!P0 BRA `(.L_x_39) ;  /* 0x0000000000108947 */ /* 0x002fec0003800000 */
[----:B------:R-:W-:Y:S01]  /*2040*/  IMAD.MOV.U32 R3, RZ, RZ, R14 ;  /* 0x000000ffff037224 */ /* 0x000fe200078e000e */
[----:B------:R-:W-:-:S07]  /*2050*/  MOV R2, 0x2070 ;  /* 0x0000207000027802 */ /* 0x000fce0000000f00 */
[----:B------:R-:W-:Y:S05]  /*2060*/  CALL.REL.NOINC `($__internal_1_$__cuda_sm3x_div_rn_noftz_f32_slowpath) ;  /* 0x0000001400247944 */ /* 0x000fea0003c00000 */
[----:B------:R-:W-:-:S07]  /*2070*/  MOV R3, R0 ;  /* 0x0000000000037202 */ /* 0x000fce0000000f00 */
.L_x_39:
[----:B------:R-:W-:Y:S05]  /*2080*/  BSYNC.RECONVERGENT B2 ;  /* 0x0000000000027941 */ /* 0x000fea0003800200 */
.L_x_38:
[----:B------:R-:W0:Y:S01]  /*2090*/  LDC R7, c[0x0][0x3a4] ;  /* 0x0000e900ff077b82 */ /* 0x000e220000000800 */
[----:B------:R-:W1:Y:S01]  /*20a0*/  LDCU UR4, c[0x0][0x3a8] ;  /* 0x00007500ff0477ac */ /* 0x000e620008000800 */
[----:B------:R-:W-:Y:S01]  /*20b0*/  FADD R3, -R3, R6 ;  /* 0x0000000603037221 */ /* 0x000fe20000000100 */
[----:B------:R-:W-:Y:S03]  /*20c0*/  BSSY.RECONVERGENT B2, `(.L_x_40) ;  /* 0x000000f000027945 */ /* 0x000fe60003800200 */
[----:B-1----:R-:W-:Y:S01]  /*20d0*/  FMUL R6, R3, UR4 ;  /* 0x0000000403067c20 */ /* 0x002fe20008400000 */
[----:B0-----:R-:W0:Y:S08]  /*20e0*/  MUFU.RCP R0, R7 ;  /* 0x0000000700007308 */ /* 0x001e300000001000 */
[----:B------:R-:W1:Y:S01]  /*20f0*/  FCHK P0, R6, R7 ;  /* 0x0000000706007302 */ /* 0x000e620000000000 */
[----:B0-----:R-:W-:-:S04]  /*2100*/  FFMA R9, R0, -R7, 1 ;  /* 0x3f80000000097423 */ /* 0x001fc80000000807 */
[----:B------:R-:W-:-:S04]  /*2110*/  FFMA R0, R0, R9, R0 ;  /* 0x0000000900007223 */ /* 0x000fc80000000000 */
[----:B------:R-:W-:-:S04]  /*2120*/  FFMA R3, R0, R6, RZ ;  /* 0x0000000600037223 */ /* 0x000fc800000000ff */
[----:B------:R-:W-:-:S04]  /*2130*/  FFMA R2, R3, -R7, R6 ;  /* 0x8000000703027223 */ /* 0x000fc80000000006 */
[----:B------:R-:W-:Y:S01]  /*2140*/  FFMA R0, R0, R2, R3 ;  /* 0x0000000200007223 */ /* 0x000fe20000000003 */
[----:B-1----:R-:W-:Y:S06]  /*2150*/  @!P0 BRA `(.L_x_41) ;  /* 0x0000000000148947 */ /* 0x002fec0003800000 */
[----:B------:R-:W0:Y:S01]  /*2160*/  LDCU UR4, c[0x0][0x3a4] ;  /* 0x00007480ff0477ac */ /* 0x000e220008000800 */
[----:B------:R-:W-:Y:S01]  /*2170*/  IMAD.MOV.U32 R0, RZ, RZ, R6 ;  /* 0x000000ffff007224 */ /* 0x000fe200078e0006 */
[----:B------:R-:W-:Y:S02]  /*2180*/  MOV R2, 0x21b0 ;  /* 0x000021b000027802 */ /* 0x000fe40000000f00 */
[----:B0-----:R-:W-:-:S07]  /*2190*/  MOV R3, UR4 ;  /* 0x0000000400037c02 */ /* 0x001fce0008000f00 */
[----:B------:R-:W-:Y:S05]  /*21a0*/  CALL.REL.NOINC `($__internal_1_$__cuda_sm3x_div_rn_noftz_f32_slowpath) ;  /* 0x0000001000d47944 */ /* 0x000fea0003c00000 */
.L_x_41:
[----:B------:R-:W-:Y:S05]  /*21b0*/  BSYNC.RECONVERGENT B2 ;  /* 0x0000000000027941 */ /* 0x000fea0003800200 */
.L_x_40:
[----:B------:R-:W0:Y:S01]  /*21c0*/  S2UR UR5, SR_CgaCtaId ;  /* 0x00000000000579c3 */ /* 0x000e220000008800 */
[----:B------:R-:W-:Y:S01]  /*21d0*/  UMOV UR4, 0x400 ;  /* 0x0000040000047882 */ /* 0x000fe20000000000 */
[----:B------:R-:W-:Y:S01]  /*21e0*/  FADD R18, R8, R0 ;  /* 0x0000000008127221 */ /* 0x000fe20000000000 */
[----:B------:R-:W-:Y:S01]  /*21f0*/  UIADD3 UR4, UPT, UPT, UR4, 0x3000, URZ ;  /* 0x0000300004047890 */ /* 0x000fe2000fffe0ff */
[----:B------:R-:W-:Y:S01]  /*2200*/  FMUL R0, R11, R11 ;  /* 0x0000000b0b007220 */ /* 0x000fe20000400000 */
[----:B------:R-:W-:Y:S03]  /*2210*/  BSSY.RECONVERGENT B2, `(.L_x_42) ;  /* 0x0000011000027945 */ /* 0x000fe60003800200 */
[----:B------:R-:W1:Y:S01]  /*2220*/  F2F.F64.F32 R18, R18 ;  /* 0x0000001200127310 */ /* 0x000e620000201800 */
[----:B0-----:R-:W-:-:S06]  /*2230*/  ULEA UR4, UR5, UR4, 0x18 ;  /* 0x0000000405047291 */ /* 0x001fcc000f8ec0ff */
[----:B------:R-:W-:-:S05]  /*2240*/  LEA R6, R5, UR4, 0x2 ;  /* 0x0000000405067c11 */ /* 0x000fca000f8e10ff */
[----:B------:R-:W0:Y:S02]  /*2250*/  LDS R7, [R6] ;  /* 0x0000000006077984 */ /* 0x000e240000000800 */
[----:B0-----:R-:W0:Y:S08]  /*2260*/  MUFU.RCP R2, R7 ;  /* 0x0000000700027308 */ /* 0x001e300000001000 */
[----:B------:R-:W2:Y:S01]  /*2270*/  FCHK P0, R0, R7 ;  /* 0x0000000700007302 */ /* 0x000ea20000000000 */
[----:B0-----:R-:W-:-:S04]  /*2280*/  FFMA R3, -R7, R2, 1 ;  /* 0x3f80000007037423 */ /* 0x001fc80000000102 */
[----:B------:R-:W-:-:S04]  /*2290*/  FFMA R3, R2, R3, R2 ;  /* 0x0000000302037223 */ /* 0x000fc80000000002 */
[----:B------:R-:W-:-:S04]  /*22a0*/  FFMA R2, R0, R3, RZ ;  /* 0x0000000300027223 */ /* 0x000fc800000000ff */
[----:B------:R-:W-:-:S04]  /*22b0*/  FFMA R9, -R7, R2, R0 ;  /* 0x0000000207097223 */ /* 0x000fc80000000100 */
[----:B------:R-:W-:Y:S01]  /*22c0*/  FFMA R2, R3, R9, R2 ;  /* 0x0000000903027223 */ /* 0x000fe20000000002 */
[----:B-12---:R-:W-:Y:S06]  /*22d0*/  @!P0 BRA `(.L_x_43) ;  /* 0x0000000000108947 */ /* 0x006fec0003800000 */
[----:B------:R-:W-:Y:S01]  /*22e0*/  IMAD.MOV.U32 R3, RZ, RZ, R7 ;  /* 0x000000ffff037224 */ /* 0x000fe200078e0007 */
[----:B------:R-:W-:-:S07]  /*22f0*/  MOV R2, 0x2310 ;  /* 0x0000231000027802 */ /* 0x000fce0000000f00 */
[----:B------:R-:W-:Y:S05]  /*2300*/  CALL.REL.NOINC `($__internal_1_$__cuda_sm3x_div_rn_noftz_f32_slowpath) ;  /* 0x00000010007c7944 */ /* 0x000fea0003c00000 */
[----:B------:R-:W-:-:S07]  /*2310*/  MOV R2, R0 ;  /* 0x0000000000027202 */ /* 0x000fce0000000f00 */
.L_x_43:
[----:B------:R-:W-:Y:S05]  /*2320*/  BSYNC.RECONVERGENT B2 ;  /* 0x0000000000027941 */ /* 0x000fea0003800200 */
.L_x_42:
[----:B------:R-:W0:Y:S01]  /*2330*/  LDS R6, [R6+-0x4] ;  /* 0xfffffc0006067984 */ /* 0x000e220000000800 */
[----:B------:R-:W1:Y:S01]  /*2340*/  LDCU UR4, c[0x0][0x3a8] ;  /* 0x00007500ff0477ac */ /* 0x000e620008000800 */
[----:B------:R-:W2:Y:S01]  /*2350*/  F2F.F64.F32 R26, R7 ;  /* 0x00000007001a7310 */ /* 0x000ea20000201800 */
[----:B------:R-:W-:Y:S01]  /*2360*/  FMUL R0, R4, R4 ;  /* 0x0000000404007220 */ /* 0x000fe20000400000 */
[----:B------:R-:W-:Y:S01]  /*2370*/  BSSY.RECONVERGENT B2, `(.L_x_44) ;  /* 0x0000013000027945 */ /* 0x000fe20003800200 */
[----:B------:R-:W-:-:S05]  /*2380*/  UMOV UR5, 0x4013a0c4 ;  /* 0x4013a0c400057882 */ /* 0x000fca0000000000 */
[----:B------:R-:W3:Y:S08]  /*2390*/  F2F.F64.F32 R2, R2 ;  /* 0x0000000200027310 */ /* 0x000ef00000201800 */
[----:B-1----:R-:W1:Y:S01]  /*23a0*/  F2F.F64.F32 R24, UR4 ;  /* 0x0000000400187d10 */ /* 0x002e620008201800 */
[----:B------:R-:W-:Y:S02]  /*23b0*/  UMOV UR4, 0x9ba5e354 ;  /* 0x9ba5e35400047882 */ /* 0x000fe40000000000 */
[----:B--2---:R-:W-:-:S08]  /*23c0*/  DMUL R28, R26, UR4 ;  /* 0x000000041a1c7c28 */ /* 0x004fd00008000000 */
[----:B---3--:R-:W-:Y:S01]  /*23d0*/  DFMA R26, R26, R28, R2 ;  /* 0x0000001c1a1a722b */ /* 0x008fe20000000002 */
        /* <DEDUP_REMOVED lines=12> */
.L_x_45:
[----:B------:R-:W-:Y:S05]  /*24a0*/  BSYNC.RECONVERGENT B2 ;  /* 0x0000000000027941 */ /* 0x000fea0003800200 */
.L_x_44:
[----:B------:R-:W0:Y:S01]  /*24b0*/  LDCU UR4, c[0x0][0x3a0] ;  /* 0x00007400ff0477ac */ /* 0x000e220008000800 */
[----:B------:R-:W-:Y:S01]  /*24c0*/  IMAD.MOV.U32 R28, RZ, RZ, 0x1 ;  /* 0x00000001ff1c7424 */ /* 0x000fe200078e00ff */
[----:B------:R-:W1:Y:S01]  /*24d0*/  F2F.F64.F32 R32, R9 ;  /* 0x0000000900207310 */ /* 0x000e620000201800 */
[----:B------:R-:W-:Y:S01]  /*24e0*/  BSSY.RECONVERGENT B0, `(.L_x_46) ;  /* 0x000001b000007945 */ /* 0x000fe20003800200 */
[----:B------:R-:W-:-:S06]  /*24f0*/  UMOV UR5, 0x4013a0c4 ;  /* 0x4013a0c400057882 */ /* 0x000fcc0000000000 */
[----:B------:R-:W2:Y:S01]  /*2500*/  F2F.F64.F32 R30, R6 ;  /* 0x00000006001e7310 */ /* 0x000ea20000201800 */
[----:B-1----:R-:W-:-:S07]  /*2510*/  DADD R26, R26, -R32 ;  /* 0x000000001a1a7229 */ /* 0x002fce0000000820 */
[----:B0-----:R-:W0:Y:S01]  /*2520*/  F2F.F64.F32 R2, UR4 ;  /* 0x0000000400027d10 */ /* 0x001e220008201800 */
[----:B------:R-:W-:Y:S02]  /*2530*/  UMOV UR4, 0x9ba5e354 ;  /* 0x9ba5e35400047882 */ /* 0x000fe40000000000 */
[----:B--2---:R-:W-:-:S05]  /*2540*/  DMUL R32, R30, UR4 ;  /* 0x000000041e207c28 */ /* 0x004fca0008000000 */
[----:B0-----:R-:W0:Y:S03]  /*2550*/  MUFU.RCP64H R29, R3 ;  /* 0x00000003001d7308 */ /* 0x001e260000001800 */
[----:B------:R-:W-:-:S08]  /*2560*/  DFMA R26, R30, -R32, R26 ;  /* 0x800000201e1a722b */ /* 0x000fd0000000001a */
[----:B------:R-:W-:Y:S02]  /*2570*/  DMUL R26, R24, R26 ;  /* 0x0000001a181a7228 */ /* 0x000fe40000000000 */
[----:B0-----:R-:W-:-:S08]  /*2580*/  DFMA R34, -R2, R28, 1 ;  /* 0x3ff000000222742b */ /* 0x001fd0000000011c */
[----:B------:R-:W-:Y:S01]  /*2590*/  FSETP.GEU.AND P1, PT, |R27|, 6.5827683646048100446e-37, PT ;  /* 0x036000001b00780b */ /* 0x000fe20003f2e200 */
[----:B------:R-:W-:-:S08]  /*25a0*/  DFMA R34, R34, R34, R34 ;  /* 0x000000222222722b */ /* 0x000fd00000000022 */
[----:B------:R-:W-:-:S08]  /*25b0*/  DFMA R34, R28, R34, R28 ;  /* 0x000000221c22722b */ /* 0x000fd0000000001c */
[----:B------:R-:W-:-:S08]  /*25c0*/  DFMA R28, -R2, R34, 1 ;  /* 0x3ff00000021c742b */ /* 0x000fd00000000122 */
        /* <DEDUP_REMOVED lines=9> */
[----:B------:R-:W-:-:S07]  /*2660*/  MOV R10, 0x2680 ;  /* 0x00002680000a7802 */ /* 0x000fce0000000f00 */
[----:B------:R-:W-:Y:S05]  /*2670*/  CALL.REL.NOINC `($__internal_0_$__cuda_sm20_div_rn_f64_full) ;  /* 0x0000000800147944 */ /* 0x000fea0003c00000 */
[----:B------:R-:W-:-:S07]  /*2680*/  MOV R48, R0 ;  /* 0x0000000000307202 */ /* 0x000fce0000000f00 */
.L_x_47:
[----:B------:R-:W-:Y:S05]  /*2690*/  BSYNC.RECONVERGENT B0 ;  /* 0x0000000000007941 */ /* 0x000fea0003800200 */
.L_x_46:
[----:B------:R-:W0:Y:S01]  /*26a0*/  S2UR UR5, SR_CgaCtaId ;  /* 0x00000000000579c3 */ /* 0x000e220000008800 */
[----:B------:R-:W-:Y:S01]  /*26b0*/  UMOV UR4, 0x400 ;  /* 0x0000040000047882 */ /* 0x000fe20000000000 */
[----:B------:R-:W-:Y:S01]  /*26c0*/  DADD R18, R18, R48 ;  /* 0x0000000012127229 */ /* 0x000fe20000000030 */
[----:B------:R-:W-:Y:S01]  /*26d0*/  UIADD3 UR4, UPT, UPT, UR4, 0x5000, URZ ;  /* 0x0000500004047890 */ /* 0x000fe2000fffe0ff */
[----:B------:R-:W1:Y:S01]  /*26e0*/  MUFU.RCP R2, R7 ;  /* 0x0000000700027308 */ /* 0x000e620000001000 */
[----:B------:R-:W-:Y:S07]  /*26f0*/  BSSY.RECONVERGENT B2, `(.L_x_48) ;  /* 0x0000012000027945 */ /* 0x000fee0003800200 */
[----:B------:R-:W2:Y:S01]  /*2700*/  F2F.F32.F64 R19, R18 ;  /* 0x0000001200137310 */ /* 0x000ea20000301000 */
[----:B-1----:R-:W-:Y:S01]  /*2710*/  FFMA R3, -R7, R2, 1 ;  /* 0x3f80000007037423 */ /* 0x002fe20000000102 */
[----:B0-----:R-:W-:Y:S01]  /*2720*/  ULEA UR4, UR5, UR4, 0x18 ;  /* 0x0000000405047291 */ /* 0x001fe2000f8ec0ff */
[----:B--2---:R-:W-:Y:S05]  /*2730*/  STG.E desc[UR6][R22.64], R19 ;  /* 0x0000001316007986 */ /* 0x004fea000c101906 */
[----:B------:R-:W-:-:S05]  /*2740*/  LEA R5, R5, UR4, 0x2 ;  /* 0x0000000405057c11 */ /* 0x000fca000f8e10ff */
[----:B------:R-:W0:Y:S02]  /*2750*/  LDS R0, [R5] ;  /* 0x0000000005007984 */ /* 0x000e240000000800 */
[----:B0-----:R-:W-:Y:S01]  /*2760*/  FMUL R0, R11, R0 ;  /* 0x000000000b007220 */ /* 0x001fe20000400000 */
[----:B------:R-:W-:-:S03]  /*2770*/  FFMA R11, R2, R3, R2 ;  /* 0x00000003020b7223 */ /* 0x000fc60000000002 */
[----:B------:R-:W0:Y:S01]  /*2780*/  FCHK P0, R0, R7 ;  /* 0x0000000700007302 */ /* 0x000e220000000000 */
[----:B------:R-:W-:-:S04]  /*2790*/  FFMA R2, R11, R0, RZ ;  /* 0x000000000b027223 */ /* 0x000fc800000000ff */
[----:B------:R-:W-:-:S04]  /*27a0*/  FFMA R3, -R7, R2, R0 ;  /* 0x0000000207037223 */ /* 0x000fc80000000100 */
[----:B------:R-:W-:Y:S01]  /*27b0*/  FFMA R11, R11, R3, R2 ;  /* 0x000000030b0b7223 */ /* 0x000fe20000000002 */
[----:B0-----:R-:W-:Y:S06]  /*27c0*/  @!P0 BRA `(.L_x_49) ;  /* 0x0000000000108947 */ /* 0x001fec0003800000 */
[----:B------:R-:W-:Y:S01]  /*27d0*/  IMAD.MOV.U32 R3, RZ, RZ, R7 ;  /* 0x000000ffff037224 */ /* 0x000fe200078e0007 */
[----:B------:R-:W-:-:S07]  /*27e0*/  MOV R2, 0x2800 ;  /* 0x0000280000027802 */ /* 0x000fce0000000f00 */
[----:B------:R-:W-:Y:S05]  /*27f0*/  CALL.REL.NOINC `($__internal_1_$__cuda_sm3x_div_rn_noftz_f32_slowpath) ;  /* 0x0000000c00407944 */ /* 0x000fea0003c00000 */
[----:B------:R-:W-:-:S07]  /*2800*/  MOV R11, R0 ;  /* 0x00000000000b7202 */ /* 0x000fce0000000f00 */
.L_x_49:
[----:B------:R-:W-:Y:S05]  /*2810*/  BSYNC.RECONVERGENT B2 ;  /* 0x0000000000027941 */ /* 0x000fea0003800200 */
.L_x_48:
[----:B------:R-:W0:Y:S01]  /*2820*/  LDS R5, [R5+-0x4] ;  /* 0xfffffc0005057984 */ /* 0x000e220000000800 */
[----:B------:R-:W1:Y:S01]  /*2830*/  MUFU.RCP R7, R6 ;  /* 0x0000000600077308 */ /* 0x000e620000001000 */
[----:B------:R-:W-:Y:S01]  /*2840*/  BSSY.RECONVERGENT B2, `(.L_x_50) ;  /* 0x000000d000027945 */ /* 0x000fe20003800200 */
[----:B-1----:R-:W-:-:S04]  /*2850*/  FFMA R0, -R6, R7, 1 ;  /* 0x3f80000006007423 */ /* 0x002fc80000000107 */
[----:B------:R-:W-:Y:S01]  /*2860*/  FFMA R0, R7, R0, R7 ;  /* 0x0000000007007223 */ /* 0x000fe20000000007 */
[----:B0-----:R-:W-:-:S04]  /*2870*/  FMUL R3, R4, R5 ;  /* 0x0000000504037220 */ /* 0x001fc80000400000 */
[----:B------:R-:W0:Y:S01]  /*2880*/  FCHK P0, R3, R6 ;  /* 0x0000000603007302 */ /* 0x000e220000000000 */
[----:B------:R-:W-:-:S04]  /*2890*/  FFMA R7, R0, R3, RZ ;  /* 0x0000000300077223 */ /* 0x000fc800000000ff */
[----:B------:R-:W-:-:S04]  /*28a0*/  FFMA R2, -R6, R7, R3 ;  /* 0x0000000706027223 */ /* 0x000fc80000000103 */
[----:B------:R-:W-:Y:S01]  /*28b0*/  FFMA R0, R0, R2, R7 ;  /* 0x0000000200007223 */ /* 0x000fe20000000007 */
[----:B0-----:R-:W-:Y:S06]  /*28c0*/  @!P0 BRA `(.L_x_51) ;  /* 0x0000000000108947 */ /* 0x001fec0003800000 */
[----:B------:R-:W-:Y:S01]  /*28d0*/  IMAD.MOV.U32 R0, RZ, RZ, R3 ;  /* 0x000000ffff007224 */ /* 0x000fe200078e0003 */
[----:B------:R-:W-:Y:S02]  /*28e0*/  MOV R3, R6 ;  /* 0x0000000600037202 */ /* 0x000fe40000000f00 */
[----:B------:R-:W-:-:S07]  /*28f0*/  MOV R2, 0x2910 ;  /* 0x0000291000027802 */ /* 0x000fce0000000f00 */
[----:B------:R-:W-:Y:S05]  /*2900*/  CALL.REL.NOINC `($__internal_1_$__cuda_sm3x_div_rn_noftz_f32_slowpath) ;  /* 0x0000000800fc7944 */ /* 0x000fea0003c00000 */
.L_x_51:
[----:B------:R-:W-:Y:S05]  /*2910*/  BSYNC.RECONVERGENT B2 ;  /* 0x0000000000027941 */ /* 0x000fea0003800200 */
.L_x_50:
        /* <DEDUP_REMOVED lines=18> */
.L_x_53:
[----:B------:R-:W-:Y:S05]  /*2a40*/  BSYNC.RECONVERGENT B2 ;  /* 0x0000000000027941 */ /* 0x000fea0003800200 */
.L_x_52:
[----:B------:R-:W0:Y:S01]  /*2a50*/  MUFU.RCP R3, R12 ;  /* 0x0000000c00037308 */ /* 0x000e220000001000 */
[----:B------:R-:W-:Y:S01]  /*2a60*/  FMUL R15, R15, R15 ;  /* 0x0000000f0f0f7220 */ /* 0x000fe20000400000 */
[----:B------:R-:W-:Y:S01]  /*2a70*/  FADD R4, R8, R0 ;  /* 0x0000000008047221 */ /* 0x000fe20000000000 */
[----:B------:R-:W-:Y:S05]  /*2a80*/  BSSY.RECONVERGENT B2, `(.L_x_54) ;  /* 0x000000d000027945 */ /* 0x000fea0003800200 */
[----:B------:R-:W1:Y:S08]  /*2a90*/  FCHK P0, R15, R12 ;  /* 0x0000000c0f007302 */ /* 0x000e700000000000 */
[----:B------:R-:W2:Y:S01]  /*2aa0*/  F2F.F64.F32 R4, R4 ;  /* 0x0000000400047310 */ /* 0x000ea20000201800 */
[----:B0-----:R-:W-:-:S04]  /*2ab0*/  FFMA R2, -R12, R3, 1 ;  /* 0x3f8000000c027423 */ /* 0x001fc80000000103 */
[----:B------:R-:W-:-:S04]  /*2ac0*/  FFMA R0, R3, R2, R3 ;  /* 0x0000000203007223 */ /* 0x000fc80000000003 */
[----:B------:R-:W-:-:S04]  /*2ad0*/  FFMA R3, R0, R15, RZ ;  /* 0x0000000f00037223 */ /* 0x000fc800000000ff */
[----:B------:R-:W-:-:S04]  /*2ae0*/  FFMA R2, -R12, R3, R15 ;  /* 0x000000030c027223 */ /* 0x000fc8000000010f */
[----:B------:R-:W-:Y:S01]  /*2af0*/  FFMA R0, R0, R2, R3 ;  /* 0x0000000200007223 */ /* 0x000fe20000000003 */
[----:B-12---:R-:W-:Y:S06]  /*2b00*/  @!P0 BRA `(.L_x_55) ;  /* 0x0000000000108947 */ /* 0x006fec0003800000 */
[----:B------:R-:W-:Y:S01]  /*2b10*/  IMAD.MOV.U32 R0, RZ, RZ, R15 ;  /* 0x000000ffff007224 */ /* 0x000fe200078e000f */
[----:B------:R-:W-:Y:S02]  /*2b20*/  MOV R3, R12 ;  /* 0x0000000c00037202 */ /* 0x000fe40000000f00 */
[----:B------:R-:W-:-:S07]  /*2b30*/  MOV R2, 0x2b50 ;  /* 0x00002b5000027802 */ /* 0x000fce0000000f00 */
[----:B------:R-:W-:Y:S05]  /*2b40*/  CALL.REL.NOINC `($__internal_1_$__cuda_sm3x_div_rn_noftz_f32_slowpath) ;  /* 0x00000008006c7944 */ /* 0x000fea0003c00000 */
.L_x_55:
[----:B------:R-:W-:Y:S05]  /*2b50*/  BSYNC.RECONVERGENT B2 ;  /* 0x0000000000027941 */ /* 0x000fea0003800200 */
.L_x_54:
[----:B------:R-:W0:Y:S01]  /*2b60*/  MUFU.RCP R11, R14 ;  /* 0x0000000e000b7308 */ /* 0x000e220000001000 */
[----:B------:R-:W-:Y:S01]  /*2b70*/  FMUL R9, R16, R16 ;  /* 0x0000001010097220 */ /* 0x000fe20000400000 */
[----:B------:R-:W-:Y:S01]  /*2b80*/  UMOV UR4, 0x9ba5e354 ;  /* 0x9ba5e35400047882 */ /* 0x000fe20000000000 */
[----:B------:R-:W-:Y:S01]  /*2b90*/  UMOV UR5, 0x4013a0c4 ;  /* 0x4013a0c400057882 */ /* 0x000fe20000000000 */
[----:B------:R-:W-:Y:S04]  /*2ba0*/  BSSY.RECONVERGENT B2, `(.L_x_56) ;  /* 0x0000010000027945 */ /* 0x000fe80003800200 */
[----:B------:R-:W1:Y:S08]  /*2bb0*/  F2F.F64.F32 R12, R12 ;  /* 0x0000000c000c7310 */ /* 0x000e700000201800 */
[----:B------:R2:W3:Y:S01]  /*2bc0*/  F2F.F64.F32 R6, R0 ;  /* 0x0000000000067310 */ /* 0x0004e20000201800 */
[----:B0-----:R-:W-:Y:S01]  /*2bd0*/  FFMA R8, -R14, R11, 1 ;  /* 0x3f8000000e087423 */ /* 0x001fe2000000010b */
[----:B-1----:R-:W-:-:S06]  /*2be0*/  DMUL R2, R12, UR4 ;  /* 0x000000040c027c28 */ /* 0x002fcc0008000000 */
[----:B------:R-:W0:Y:S01]  /*2bf0*/  FCHK P0, R9, R14 ;  /* 0x0000000e09007302 */ /* 0x000e220000000000 */
[----:B--2---:R-:W-:-:S04]  /*2c00*/  FFMA R0, R11, R8, R11 ;  /* 0x000000080b007223 */ /* 0x004fc8000000000b */
[----:B------:R-:W-:Y:S01]  /*2c10*/  FFMA R11, R0, R9, RZ ;  /* 0x00000009000b7223 */ /* 0x000fe200000000ff */
[----:B---3--:R-:W-:-:S03]  /*2c20*/  DFMA R6, R12, R2, R6 ;  /* 0x000000020c06722b */ /* 0x008fc60000000006 */
[----:B------:R-:W-:-:S04]  /*2c30*/  FFMA R2, -R14, R11, R9 ;  /* 0x0000000b0e027223 */ /* 0x000fc80000000109 */
[----:B------:R-:W-:Y:S01]  /*2c40*/  FFMA R0, R0, R2, R11 ;  /* 0x0000000200007223 */ /* 0x000fe2000000000b */
[----:B0-----:R-:W-:Y:S06]  /*2c50*/  @!P0 BRA `(.L_x_57) ;  /* 0x0000000000108947 */ /* 0x001fec0003800000 */
[----:B------:R-:W-:Y:S01]  /*2c60*/  MOV R0, R9 ;  /* 0x0000000900007202 */ /* 0x000fe20000000f00 */
[----:B------:R-:W-:Y:S01]  /*2c70*/  IMAD.MOV.U32 R3, RZ, RZ, R14 ;  /* 0x000000ffff037224 */ /* 0x000fe200078e000e */
[----:B------:R-:W-:-:S07]  /*2c80*/  MOV R2, 0x2ca0 ;  /* 0x00002ca000027802 */ /* 0x000fce0000000f00 */
[----:B------:R-:W-:Y:S05]  /*2c90*/  CALL.REL.NOINC `($__internal_1_$__cuda_sm3x_div_rn_noftz_f32_slowpath) ;  /* 0x0000000800187944 */ /* 0x000fea0003c00000 */
.L_x_57:
[----:B------:R-:W-:Y:S05]  /*2ca0*/  BSYNC.RECONVERGENT B2 ;  /* 0x0000000000027941 */ /* 0x000fea0003800200 */
.L_x_56:
[----:B------:R-:W0:Y:S01]  /*2cb0*/  LDCU UR4, c[0x0][0x3a4] ;  /* 0x00007480ff0477ac */ /* 0x000e220008000800 */
[----:B------:R-:W-:Y:S01]  /*2cc0*/  MOV R10, 0x1 ;  /* 0x00000001000a7802 */ /* 0x000fe20000000f00 */
        /* <DEDUP_REMOVED lines=23> */
[----:B------:R-:W-:Y:S02]  /*2e40*/  MOV R0, R8 ;  /* 0x0000000800007202 */ /* 0x000fe40000000f00 */
[----:B------:R-:W-:-:S07]  /*2e50*/  MOV R10, 0x2e70 ;  /* 0x00002e70000a7802 */ /* 0x000fce0000000f00 */
[----:B------:R-:W-:Y:S05]  /*2e60*/  CALL.REL.NOINC `($__internal_0_$__cuda_sm20_div_rn_f64_full) ;  /* 0x0000000000187944 */ /* 0x000fea0003c00000 */
[----:B------:R-:W-:-:S07]  /*2e70*/  IMAD.MOV.U32 R48, RZ, RZ, R0 ;  /* 0x000000ffff307224 */ /* 0x000fce00078e0000 */
.L_x_59:
[----:B------:R-:W-:Y:S05]  /*2e80*/  BSYNC.RECONVERGENT B0 ;  /* 0x0000000000007941 */ /* 0x000fea0003800200 */
.L_x_58:
[----:B------:R-:W-:-:S10]  /*2e90*/  DADD R4, R4, R48 ;  /* 0x0000000004047229 */ /* 0x000fd40000000030 */
[----:B------:R-:W0:Y:S02]  /*2ea0*/  F2F.F32.F64 R5, R4 ;  /* 0x0000000400057310 */ /* 0x000e240000301000 */
[----:B0-----:R-:W-:Y:S01]  /*2eb0*/  STG.E desc[UR6][R20.64], R5 ;  /* 0x0000000514007986 */ /* 0x001fe2000c101906 */
[----:B------:R-:W-:Y:S05]  /*2ec0*/  EXIT ;  /* 0x000000000000794d */ /* 0x000fea0003800000 */
        .weak           $__internal_0_$__cuda_sm20_div_rn_f64_full
        .type           $__internal_0_$__cuda_sm20_div_rn_f64_full,@function
        .size           $__internal_0_$__cuda_sm20_div_rn_f64_full,($__internal_1_$__cuda_sm3x_div_rn_noftz_f32_slowpath - $__internal_0_$__cuda_sm20_div_rn_f64_full)
$__internal_0_$__cuda_sm20_div_rn_f64_full:
[C---:B------:R-:W-:Y:S01]  /*2ed0*/  FSETP.GEU.AND P0, PT, |R3|.reuse, 1.469367938527859385e-39, PT ;  /* 0x001000000300780b */ /* 0x040fe20003f0e200 */
[----:B------:R-:W-:Y:S01]  /*2ee0*/  IMAD.MOV.U32 R44, RZ, RZ, 0x1 ;  /* 0x00000001ff2c7424 */ /* 0x000fe200078e00ff */
[----:B------:R-:W-:Y:S01]  /*2ef0*/  LOP3.LUT R40, R3, 0x800fffff, RZ, 0xc0, !PT ;  /* 0x800fffff03287812 */ /* 0x000fe200078ec0ff */
[----:B------:R-:W-:Y:S01]  /*2f00*/  BSSY.RECONVERGENT B1, `(.L_x_60) ;  /* 0x000005b000017945 */ /* 0x000fe20003800200 */
[----:B------:R-:W-:Y:S02]  /*2f10*/  MOV R38, R2 ;  /* 0x0000000200267202 */ /* 0x000fe40000000f00 */
[----:B------:R-:W-:Y:S02]  /*2f20*/  MOV R39, R3 ;  /* 0x0000000300277202 */ /* 0x000fe40000000f00 */
[----:B------:R-:W-:Y:S01]  /*2f30*/  LOP3.LUT R41, R40, 0x3ff00000, RZ, 0xfc, !PT ;  /* 0x3ff0000028297812 */ /* 0x000fe200078efcff */
[----:B------:R-:W-:Y:S01]  /*2f40*/  IMAD.MOV.U32 R40, RZ, RZ, R2 ;  /* 0x000000ffff287224 */ /* 0x000fe200078e0002 */
[----:B------:R-:W-:-:S02]  /*2f50*/  MOV R47, R9 ;  /* 0x00000009002f7202 */ /* 0x000fc40000000f00 */
[----:B------:R-:W-:Y:S01]  /*2f60*/  MOV R46, R0 ;  /* 0x00000000002e7202 */ /* 0x000fe20000000f00 */
[----:B------:R-:W-:Y:S01]  /*2f70*/  @!P0 DMUL R40, R38, 8.98846567431157953865e+307 ;  /* 0x7fe0000026288828 */ /* 0x000fe20000000000 */
[C---:B------:R-:W-:Y:S02]  /*2f80*/  FSETP.GEU.AND P2, PT, |R47|.reuse, 1.469367938527859385e-39, PT ;  /* 0x001000002f00780b */ /* 0x040fe40003f4e200 */
[----:B------:R-:W-:Y:S02]  /*2f90*/  LOP3.LUT R0, R47, 0x7ff00000, RZ, 0xc0, !PT ;  /* 0x7ff000002f007812 */ /* 0x000fe400078ec0ff */
[----:B------:R-:W-:Y:S01]  /*2fa0*/  LOP3.LUT R34, R3, 0x7ff00000, RZ, 0xc0, !PT ;  /* 0x7ff0000003227812 */ /* 0x000fe200078ec0ff */
[----:B------:R-:W0:Y:S01]  /*2fb0*/  MUFU.RCP64H R45, R41 ;  /* 0x00000029002d7308 */ /* 0x000e220000001800 */
[----:B------:R-:W-:Y:S02]  /*2fc0*/  MOV R2, 0x1ca00000 ;  /* 0x1ca0000000027802 */ /* 0x000fe40000000f00 */
[----:B------:R-:W-:-:S02]  /*2fd0*/  ISETP.GE.U32.AND P1, PT, R0, R34, PT ;  /* 0x000000220000720c */ /* 0x000fc40003f26070 */
[----:B------:R-:W-:-:S03]  /*2fe0*/  @!P0 LOP3.LUT R34, R41, 0x7ff00000, RZ, 0xc0, !PT ;  /* 0x7ff0000029228812 */ /* 0x000fc600078ec0ff */
[----:B------:R-:W-:Y:S01]  /*2ff0*/  @!P2 LOP3.LUT R9, R39, 0x7ff00000, RZ, 0xc0, !PT ;  /* 0x7ff000002709a812 */ /* 0x000fe200078ec0ff */
[----:B------:R-:W-:-:S03]  /*3000*/  @!P2 IMAD.MOV.U32 R48, RZ, RZ, RZ ;  /* 0x000000ffff30a224 */ /* 0x000fc600078e00ff */
[----:B------:R-:W-:Y:S02]  /*3010*/  @!P2 ISETP.GE.U32.AND P3, PT, R0, R9, PT ;  /* 0x000000090000a20c */ /* 0x000fe40003f66070 */
[C---:B------:R-:W-:Y:S02]  /*3020*/  SEL R9, R2.reuse, 0x63400000, !P1 ;  /* 0x6340000002097807 */ /* 0x040fe40004800000 */
[----:B------:R-:W-:Y:S01]  /*3030*/  @!P2 SEL R3, R2, 0x63400000, !P3 ;  /* 0x634000000203a807 */ /* 0x000fe20005800000 */
[----:B0-----:R-:W-:-:S03]  /*3040*/  DFMA R42, R44, -R40, 1 ;  /* 0x3ff000002c2a742b */ /* 0x001fc60000000828 */
[----:B------:R-:W-:-:S04]  /*3050*/  @!P2 LOP3.LUT R3, R3, 0x80000000, R47, 0xf8, !PT ;  /* 0x800000000303a812 */ /* 0x000fc800078ef82f */
[----:B------:R-:W-:Y:S01]  /*3060*/  @!P2 LOP3.LUT R49, R3, 0x100000, RZ, 0xfc, !PT ;  /* 0x001000000331a812 */ /* 0x000fe200078efcff */
[----:B------:R-:W-:-:S08]  /*3070*/  DFMA R42, R42, R42, R42 ;  /* 0x0000002a2a2a722b */ /* 0x000fd0000000002a */
[----:B------:R-:W-:Y:S01]  /*3080*/  DFMA R44, R44, R42, R44 ;  /* 0x0000002a2c2c722b */ /* 0x000fe2000000002c */
[----:B------:R-:W-:Y:S02]  /*3090*/  LOP3.LUT R43, R9, 0x800fffff, R47, 0xf8, !PT ;  /* 0x800fffff092b7812 */ /* 0x000fe400078ef82f */
[----:B------:R-:W-:Y:S02]  /*30a0*/  MOV R42, R46 ;  /* 0x0000002e002a7202 */ /* 0x000fe40000000f00 */
[----:B------:R-:W-:-:S03]  /*30b0*/  MOV R9, R0 ;  /* 0x0000000000097202 */ /* 0x000fc60000000f00 */
[----:B------:R-:W-:Y:S02]  /*30c0*/  DFMA R50, R44, -R40, 1 ;  /* 0x3ff000002c32742b */ /* 0x000fe40000000828 */
[----:B------:R-:W-:-:S06]  /*30d0*/  @!P2 DFMA R42, R42, 2, -R48 ;  /* 0x400000002a2aa82b */ /* 0x000fcc0000000830 */
[----:B------:R-:W-:-:S04]  /*30e0*/  DFMA R50, R44, R50, R44 ;  /* 0x000000322c32722b */ /* 0x000fc8000000002c */
[----:B------:R-:W-:-:S04]  /*30f0*/  @!P2 LOP3.LUT R9, R43, 0x7ff00000, RZ, 0xc0, !PT ;  /* 0x7ff000002b09a812 */ /* 0x000fc800078ec0ff */
[----:B------:R-:W-:Y:S01]  /*3100*/  IADD3 R3, PT, PT, R9, -0x1, RZ ;  /* 0xffffffff09037810 */ /* 0x000fe20007ffe0ff */
[----:B------:R-:W-:-:S03]  /*3110*/  DMUL R48, R50, R42 ;  /* 0x0000002a32307228 */ /* 0x000fc60000000000 */
[----:B------:R-:W-:Y:S01]  /*3120*/  ISETP.GT.U32.AND P0, PT, R3, 0x7feffffe, PT ;  /* 0x7feffffe0300780c */ /* 0x000fe20003f04070 */
[----:B------:R-:W-:-:S04]  /*3130*/  VIADD R3, R34, 0xffffffff ;  /* 0xffffffff22037836 */ /* 0x000fc80000000000 */
[----:B------:R-:W-:Y:S01]  /*3140*/  DFMA R44, R48, -R40, R42 ;  /* 0x80000028302c722b */ /* 0x000fe2000000002a */
[----:B------:R-:W-:-:S07]  /*3150*/  ISETP.GT.U32.OR P0, PT, R3, 0x7feffffe, P0 ;  /* 0x7feffffe0300780c */ /* 0x000fce0000704470 */
[----:B------:R-:W-:-:S06]  /*3160*/  DFMA R44, R50, R44, R48 ;  /* 0x0000002c322c722b */ /* 0x000fcc0000000030 */
[----:B------:R-:W-:Y:S05]  /*3170*/  @P0 BRA `(.L_x_61) ;  /* 0x0000000000700947 */ /* 0x000fea0003800000 */
[----:B------:R-:W-:Y:S01]  /*3180*/  LOP3.LUT R3, R39, 0x7ff00000, RZ, 0xc0, !PT ;  /* 0x7ff0000027037812 */ /* 0x000fe200078ec0ff */
[----:B------:R-:W-:-:S03]  /*3190*/  IMAD.MOV.U32 R34, RZ, RZ, RZ ;  /* 0x000000ffff227224 */ /* 0x000fc600078e00ff */
[CC--:B------:R-:W-:Y:S02]  /*31a0*/  VIADDMNMX R9, R0.reuse, -R3.reuse, 0xb9600000, !PT ;  /* 0xb960000000097446 */ /* 0x0c0fe40007800903 */
[----:B------:R-:W-:Y:S02]  /*31b0*/  ISETP.GE.U32.AND P0, PT, R0, R3, PT ;  /* 0x000000030000720c */ /* 0x000fe40003f06070 */
[----:B------:R-:W-:Y:S02]  /*31c0*/  VIMNMX R9, PT, PT, R9, 0x46a00000, PT ;  /* 0x46a0000009097848 */ /* 0x000fe40003fe0100 */
[----:B------:R-:W-:-:S04]  /*31d0*/  SEL R2, R2, 0x63400000, !P0 ;  /* 0x6340000002027807 */ /* 0x000fc80004000000 */
[----:B------:R-:W-:-:S04]  /*31e0*/  IADD3 R2, PT, PT, -R2, R9, RZ ;  /* 0x0000000902027210 */ /* 0x000fc80007ffe1ff */
[----:B------:R-:W-:-:S06]  /*31f0*/  IADD3 R35, PT, PT, R2, 0x7fe00000, RZ ;  /* 0x7fe0000002237810 */ /* 0x000fcc0007ffe0ff */
[----:B------:R-:W-:-:S10]  /*3200*/  DMUL R48, R44, R34 ;  /* 0x000000222c307228 */ /* 0x000fd40000000000 */
[----:B------:R-:W-:-:S13]  /*3210*/  FSETP.GTU.AND P0, PT, |R49|, 1.469367938527859385e-39, PT ;  /* 0x001000003100780b */ /* 0x000fda0003f0c200 */
[----:B------:R-:W-:Y:S05]  /*3220*/  @P0 BRA `(.L_x_62) ;  /* 0x0000000000a00947 */ /* 0x000fea0003800000 */
[----:B------:R-:W-:-:S06]  /*3230*/  DFMA R40, R44, -R40, R42 ;  /* 0x800000282c28722b */ /* 0x000fcc000000002a */
[----:B------:R-:W-:-:S04]  /*3240*/  MOV R40, RZ ;  /* 0x000000ff00287202 */ /* 0x000fc80000000f00 */
[C---:B------:R-:W-:Y:S02]  /*3250*/  FSETP.NEU.AND P0, PT, R41.reuse, RZ, PT ;  /* 0x000000ff2900720b */ /* 0x040fe40003f0d000 */
[----:B------:R-:W-:-:S04]  /*3260*/  LOP3.LUT R38, R41, 0x80000000, R39, 0x48, !PT ;  /* 0x8000000029267812 */ /* 0x000fc800078e4827 */
[----:B------:R-:W-:-:S07]  /*3270*/  LOP3.LUT R41, R38, R35, RZ, 0xfc, !PT ;  /* 0x0000002326297212 */ /* 0x000fce00078efcff */
[----:B------:R-:W-:Y:S05]  /*3280*/  @!P0 BRA `(.L_x_62) ;  /* 0x0000000000888947 */ /* 0x000fea0003800000 */
[C---:B------:R-:W-:Y:S01]  /*3290*/  IADD3 R35, PT, PT, -R2.reuse, RZ, RZ ;  /* 0x000000ff02237210 */ /* 0x040fe20007ffe1ff */
[----:B------:R-:W-:Y:S01]  /*32a0*/  IMAD.MOV.U32 R34, RZ, RZ, RZ ;  /* 0x000000ffff227224 */ /* 0x000fe200078e00ff */
[----:B------:R-:W-:-:S05]  /*32b0*/  IADD3 R2, PT, PT, -R2, -0x43300000, RZ ;  /* 0xbcd0000002027810 */ /* 0x000fca0007ffe1ff */
[----:B------:R-:W-:Y:S02]  /*32c0*/  DFMA R34, R48, -R34, R44 ;  /* 0x800000223022722b */ /* 0x000fe4000000002c */
[----:B------:R-:W-:-:S08]  /*32d0*/  DMUL.RP R44, R44, R40 ;  /* 0x000000282c2c7228 */ /* 0x000fd00000008000 */
[----:B------:R-:W-:Y:S02]  /*32e0*/  FSETP.NEU.AND P0, PT, |R35|, R2, PT ;  /* 0x000000022300720b */ /* 0x000fe40003f0d200 */
[----:B------:R-:W-:Y:S02]  /*32f0*/  LOP3.LUT R38, R45, R38, RZ, 0x3c, !PT ;  /* 0x000000262d267212 */ /* 0x000fe400078e3cff */
[----:B------:R-:W-:Y:S02]  /*3300*/  FSEL R0, R44, R48, !P0 ;  /* 0x000000302c007208 */ /* 0x000fe40004000000 */
[----:B------:R-:W-:Y:S02]  /*3310*/  FSEL R49, R38, R49, !P0 ;  /* 0x0000003126317208 */ /* 0x000fe40004000000 */
[----:B------:R-:W-:Y:S01]  /*3320*/  MOV R48, R0 ;  /* 0x0000000000307202 */ /* 0x000fe20000000f00 */
[----:B------:R-:W-:Y:S06]  /*3330*/  BRA `(.L_x_62) ;  /* 0x00000000005c7947 */ /* 0x000fec0003800000 */
.L_x_61:
[----:B------:R-:W-:-:S14]  /*3340*/  DSETP.NAN.AND P0, PT, R46, R46, PT ;  /* 0x0000002e2e00722a */ /* 0x000fdc0003f08000 */
[----:B------:R-:W-:Y:S05]  /*3350*/  @P0 BRA `(.L_x_63) ;  /* 0x0000000000480947 */ /* 0x000fea0003800000 */
[----:B------:R-:W-:-:S14]  /*3360*/  DSETP.NAN.AND P0, PT, R38, R38, PT ;  /* 0x000000262600722a */ /* 0x000fdc0003f08000 */
[----:B------:R-:W-:Y:S05]  /*3370*/  @P0 BRA `(.L_x_64) ;  /* 0x0000000000300947 */ /* 0x000fea0003800000 */
[----:B------:R-:W-:Y:S01]  /*3380*/  ISETP.NE.AND P0, PT, R9, R34, PT ;  /* 0x000000220900720c */ /* 0x000fe20003f05270 */
[----:B------:R-:W-:Y:S01]  /*3390*/  IMAD.MOV.U32 R49, RZ, RZ, -0x80000 ;  /* 0xfff80000ff317424 */ /* 0x000fe200078e00ff */
[----:B------:R-:W-:-:S11]  /*33a0*/  MOV R48, 0x0 ;  /* 0x0000000000307802 */ /* 0x000fd60000000f00 */
[----:B------:R-:W-:Y:S05]  /*33b0*/  @!P0 BRA `(.L_x_62) ;  /* 0x00000000003c8947 */ /* 0x000fea0003800000 */
[----:B------:R-:W-:Y:S02]  /*33c0*/  ISETP.NE.AND P0, PT, R9, 0x7ff00000, PT ;  /* 0x7ff000000900780c */ /* 0x000fe40003f05270 */
[----:B------:R-:W-:Y:S02]  /*33d0*/  LOP3.LUT R49, R47, 0x80000000, R39, 0x48, !PT ;  /* 0x800000002f317812 */ /* 0x000fe400078e4827 */
[----:B------:R-:W-:-:S13]  /*33e0*/  ISETP.EQ.OR P0, PT, R34, RZ, !P0 ;  /* 0x000000ff2200720c */ /* 0x000fda0004702670 */
[----:B------:R-:W-:Y:S02]  /*33f0*/  @P0 LOP3.LUT R0, R49, 0x7ff00000, RZ, 0xfc, !PT ;  /* 0x7ff0000031000812 */ /* 0x000fe400078efcff */
[----:B------:R-:W-:Y:S02]  /*3400*/  @!P0 MOV R48, RZ ;  /* 0x000000ff00308202 */ /* 0x000fe40000000f00 */
[----:B------:R-:W-:Y:S01]  /*3410*/  @P0 MOV R48, RZ ;  /* 0x000000ff00300202 */ /* 0x000fe20000000f00 */
[----:B------:R-:W-:Y:S01]  /*3420*/  @P0 IMAD.MOV.U32 R49, RZ, RZ, R0 ;  /* 0x000000ffff310224 */ /* 0x000fe200078e0000 */
[----:B------:R-:W-:Y:S06]  /*3430*/  BRA `(.L_x_62) ;  /* 0x00000000001c7947 */ /* 0x000fec0003800000 */
.L_x_64:
[----:B------:R-:W-:Y:S02]  /*3440*/  LOP3.LUT R3, R39, 0x80000, RZ, 0xfc, !PT ;  /* 0x0008000027037812 */ /* 0x000fe400078efcff */
[----:B------:R-:W-:Y:S02]  /*3450*/  MOV R48, R38 ;  /* 0x0000002600307202 */ /* 0x000fe40000000f00 */
[----:B------:R-:W-:Y:S01]  /*3460*/  MOV R49, R3 ;  /* 0x0000000300317202 */ /* 0x000fe20000000f00 */
[----:B------:R-:W-:Y:S06]  /*3470*/  BRA `(.L_x_62) ;  /* 0x00000000000c7947 */ /* 0x000fec0003800000 */
.L_x_63:
[----:B------:R-:W-:Y:S01]  /*3480*/  LOP3.LUT R3, R47, 0x80000, RZ, 0xfc, !PT ;  /* 0x000800002f037812 */ /* 0x000fe200078efcff */
[----:B------:R-:W-:-:S03]  /*3490*/  IMAD.MOV.U32 R48, RZ, RZ, R46 ;  /* 0x000000ffff307224 */ /* 0x000fc600078e002e */
[----:B------:R-:W-:-:S07]  /*34a0*/  MOV R49, R3 ;  /* 0x0000000300317202 */ /* 0x000fce0000000f00 */
.L_x_62:
[----:B------:R-:W-:Y:S05]  /*34b0*/  BSYNC.RECONVERGENT B1 ;  /* 0x0000000000017941 */ /* 0x000fea0003800200 */
.L_x_60:
[----:B------:R-:W-:Y:S02]  /*34c0*/  HFMA2 R3, -RZ, RZ, 0, 0 ;  /* 0x00000000ff037431 */ /* 0x000fe400000001ff */
[----:B------:R-:W-:Y:S01]  /*34d0*/  IMAD.MOV.U32 R2, RZ, RZ, R10 ;  /* 0x000000ffff027224 */ /* 0x000fe200078e000a */
[----:B------:R-:W-:-:S03]  /*34e0*/  MOV R0, R48 ;  /* 0x0000003000007202 */ /* 0x000fc60000000f00 */
[----:B------:R-:W-:Y:S05]  /*34f0*/  RET.REL.NODEC R2 `(_Z11iter_sharedPfS_S_iifff) ;  /* 0xffffffc802c07950 */ /* 0x000fea0003c3ffff */
        .weak           $__internal_1_$__cuda_sm3x_div_rn_noftz_f32_slowpath
        .type           $__internal_1_$__cuda_sm3x_div_rn_noftz_f32_slowpath,@function
        .size           $__internal_1_$__cuda_sm3x_div_rn_noftz_f32_slowpath,(.L_x_234 - $__internal_1_$__cuda_sm3x_div_rn_noftz_f32_slowpath)
$__internal_1_$__cuda_sm3x_div_rn_noftz_f32_slowpath:
[----:B------:R-:W-:Y:S01]  /*3500*/  SHF.R.U32.HI R9, RZ, 0x17, R3 ;  /* 0x00000017ff097819 */ /* 0x000fe20000011603 */
[----:B------:R-:W-:Y:S01]  /*3510*/  BSSY.RECONVERGENT B0, `(.L_x_65) ;  /* 0x0000062000007945 */ /* 0x000fe20003800200 */
[----:B------:R-:W-:Y:S02]  /*3520*/  SHF.R.U32.HI R31, RZ, 0x17, R0 ;  /* 0x00000017ff1f7819 */ /* 0x000fe40000011600 */
[----:B------:R-:W-:Y:S02]  /*3530*/  LOP3.LUT R9, R9, 0xff, RZ, 0xc0, !PT ;  /* 0x000000ff09097812 */ /* 0x000fe400078ec0ff */
[----:B------:R-:W-:Y:S02]  /*3540*/  LOP3.LUT R31, R31, 0xff, RZ, 0xc0, !PT ;  /* 0x000000ff1f1f7812 */ /* 0x000fe400078ec0ff */
[----:B------:R-:W-:-:S03]  /*3550*/  IADD3 R33, PT, PT, R9, -0x1, RZ ;  /* 0xffffffff09217810 */ /* 0x000fc60007ffe0ff */
[----:B------:R-:W-:Y:S01]  /*3560*/  VIADD R34, R31, 0xffffffff ;  /* 0xffffffff1f227836 */ /* 0x000fe20000000000 */
[----:B------:R-:W-:-:S04]  /*3570*/  ISETP.GT.U32.AND P0, PT, R33, 0xfd, PT ;  /* 0x000000fd2100780c */ /* 0x000fc80003f04070 */
[----:B------:R-:W-:-:S13]  /*3580*/  ISETP.GT.U32.OR P0, PT, R34, 0xfd, P0 ;  /* 0x000000fd2200780c */ /* 0x000fda0000704470 */
[----:B------:R-:W-:Y:S01]  /*3590*/  @!P0 MOV R10, RZ ;  /* 0x000000ff000a8202 */ /* 0x000fe20000000f00 */
[----:B------:R-:W-:Y:S06]  /*35a0*/  @!P0 BRA `(.L_x_66) ;  /* 0x00000000005c8947 */ /* 0x000fec0003800000 */
[----:B------:R-:W-:Y:S02]  /*35b0*/  FSETP.GTU.FTZ.AND P0, PT, |R0|, +INF , PT ;  /* 0x7f8000000000780b */ /* 0x000fe40003f1c200 */
[----:B------:R-:W-:-:S04]  /*35c0*/  FSETP.GTU.FTZ.AND P1, PT, |R3|, +INF , PT ;  /* 0x7f8000000300780b */ /* 0x000fc80003f3c200 */
[----:B------:R-:W-:-:S13]  /*35d0*/  PLOP3.LUT P0, PT, P0, P1, PT, 0xf8, 0x8f ;  /* 0x00000000008f781c */ /* 0x000fda0000703f70 */
[----:B------:R-:W-:Y:S05]  /*35e0*/  @P0 BRA `(.L_x_67) ;  /* 0x00000004004c0947 */ /* 0x000fea0003800000 */
[----:B------:R-:W-:-:S13]  /*35f0*/  LOP3.LUT P0, RZ, R3, 0x7fffffff, R0, 0xc8, !PT ;  /* 0x7fffffff03ff7812 */ /* 0x000fda000780c800 */
[----:B------:R-:W-:Y:S05]  /*3600*/  @!P0 BRA `(.L_x_68) ;  /* 0x00000004003c8947 */ /* 0x000fea0003800000 */
[C---:B------:R-:W-:Y:S02]  /*3610*/  FSETP.NEU.FTZ.AND P1, PT, |R0|.reuse, +INF , PT ;  /* 0x7f8000000000780b */ /* 0x040fe40003f3d200 */
[----:B------:R-:W-:Y:S02]  /*3620*/  FSETP.NEU.FTZ.AND P2, PT, |R3|, +INF , PT ;  /* 0x7f8000000300780b */ /* 0x000fe40003f5d200 */
[----:B------:R-:W-:-:S11]  /*3630*/  FSETP.NEU.FTZ.AND P0, PT, |R0|, +INF , PT ;  /* 0x7f8000000000780b */ /* 0x000fd60003f1d200 */
[----:B------:R-:W-:Y:S05]  /*3640*/  @!P2 BRA !P1, `(.L_x_68) ;  /* 0x00000004002ca947 */ /* 0x000fea0004800000 */
[----:B------:R-:W-:-:S04]  /*3650*/  LOP3.LUT P1, RZ, R0, 0x7fffffff, RZ, 0xc0, !PT ;  /* 0x7fffffff00ff7812 */ /* 0x000fc8000782c0ff */
[----:B------:R-:W-:-:S13]  /*3660*/  PLOP3.LUT P1, PT, P2, P1, PT, 0x2f, 0xf2 ;  /* 0x0000000000f2781c */ /* 0x000fda0001722577 */
[----:B------:R-:W-:Y:S05]  /*3670*/  @P1 BRA `(.L_x_69) ;  /* 0x0000000400181947 */ /* 0x000fea0003800000 */
[----:B------:R-:W-:-:S04]  /*3680*/  LOP3.LUT P1, RZ, R3, 0x7fffffff, RZ, 0xc0, !PT ;  /* 0x7fffffff03ff7812 */ /* 0x000fc8000782c0ff */
[----:B------:R-:W-:-:S13]  /*3690*/  PLOP3.LUT P0, PT, P0, P1, PT, 0x2f, 0xf2 ;  /* 0x0000000000f2781c */ /* 0x000fda0000702577 */
[----:B------:R-:W-:Y:S05]  /*36a0*/  @P0 BRA `(.L_x_70) ;  /* 0x0000000400000947 */ /* 0x000fea0003800000 */
[----:B------:R-:W-:Y:S02]  /*36b0*/  ISETP.GE.AND P0, PT, R34, RZ, PT ;  /* 0x000000ff2200720c */ /* 0x000fe40003f06270 */
[----:B------:R-:W-:-:S11]  /*36c0*/  ISETP.GE.AND P1, PT, R33, RZ, PT ;  /* 0x000000ff2100720c */ /* 0x000fd60003f26270 */
[----:B------:R-:W-:Y:S01]  /*36d0*/  @P0 MOV R10, RZ ;  /* 0x000000ff000a0202 */ /* 0x000fe20000000f00 */
[----:B------:R-:W-:Y:S02]  /*36e0*/  @!P0 IMAD.MOV.U32 R10, RZ, RZ, -0x40 ;  /* 0xffffffc0ff0a8424 */ /* 0x000fe400078e00ff */
[----:B------:R-:W-:Y:S01]  /*36f0*/  @!P0 FFMA R0, R0, 1.84467440737095516160e+19, RZ ;  /* 0x5f80000000008823 */ /* 0x000fe200000000ff */
[----:B------:R-:W-:Y:S02]  /*3700*/  @!P1 FFMA R3, R3, 1.84467440737095516160e+19, RZ ;  /* 0x5f80000003039823 */ /* 0x000fe400000000ff */
[----:B------:R-:W-:-:S07]  /*3710*/  @!P1 IADD3 R10, PT, PT, R10, 0x40, RZ ;  /* 0x000000400a0a9810 */ /* 0x000fce0007ffe0ff */
.L_x_66:
[----:B------:R-:W-:Y:S01]  /*3720*/  LEA R38, R9, 0xc0800000, 0x17 ;  /* 0xc080000009267811 */ /* 0x000fe200078eb8ff */
[----:B------:R-:W-:Y:S01]  /*3730*/  VIADD R31, R31, 0xffffff81 ;  /* 0xffffff811f1f7836 */ /* 0x000fe20000000000 */
[----:B------:R-:W-:Y:S02]  /*3740*/  BSSY.RECONVERGENT B1, `(.L_x_71) ;  /* 0x0000035000017945 */ /* 0x000fe40003800200 */
[----:B------:R-:W-:Y:S01]  /*3750*/  IADD3 R38, PT, PT, -R38, R3, RZ ;  /* 0x0000000326267210 */ /* 0x000fe20007ffe1ff */
[C---:B------:R-:W-:Y:S01]  /*3760*/  IMAD R0, R31.reuse, -0x800000, R0 ;  /* 0xff8000001f007824 */ /* 0x040fe200078e0200 */
[----:B------:R-:W-:Y:S02]  /*3770*/  IADD3 R9, PT, PT, R31, 0x7f, -R9 ;  /* 0x0000007f1f097810 */ /* 0x000fe40007ffe809 */
[----:B------:R-:W0:Y:S01]  /*3780*/  MUFU.RCP R34, R38 ;  /* 0x0000002600227308 */ /* 0x000e220000001000 */
[----:B------:R-:W-:Y:S01]  /*3790*/  FADD.FTZ R3, -R38, -RZ ;  /* 0x800000ff26037221 */ /* 0x000fe20000010100 */
[----:B------:R-:W-:-:S03]  /*37a0*/  IADD3 R9, PT, PT, R9, R10, RZ ;  /* 0x0000000a09097210 */ /* 0x000fc60007ffe0ff */
[----:B0-----:R-:W-:-:S04]  /*37b0*/  FFMA R33, R34, R3, 1 ;  /* 0x3f80000022217423 */ /* 0x001fc80000000003 */
[----:B------:R-:W-:-:S04]  /*37c0*/  FFMA R33, R34, R33, R34 ;  /* 0x0000002122217223 */ /* 0x000fc80000000022 */
[----:B------:R-:W-:-:S04]  /*37d0*/  FFMA R34, R0, R33, RZ ;  /* 0x0000002100227223 */ /* 0x000fc800000000ff */
[----:B------:R-:W-:-:S04]  /*37e0*/  FFMA R35, R3, R34, R0 ;  /* 0x0000002203237223 */ /* 0x000fc80000000000 */
[----:B------:R-:W-:-:S04]  /*37f0*/  FFMA R34, R33, R35, R34 ;  /* 0x0000002321227223 */ /* 0x000fc80000000022 */
[----:B------:R-:W-:-:S04]  /*3800*/  FFMA R3, R3, R34, R0 ;  /* 0x0000002203037223 */ /* 0x000fc80000000000 */
[----:B------:R-:W-:-:S05]  /*3810*/  FFMA R0, R33, R3, R34 ;  /* 0x0000000321007223 */ /* 0x000fca0000000022 */
[----:B------:R-:W-:-:S04]  /*3820*/  SHF.R.U32.HI R31, RZ, 0x17, R0 ;  /* 0x00000017ff1f7819 */ /* 0x000fc80000011600 */
[----:B------:R-:W-:-:S04]  /*3830*/  LOP3.LUT R10, R31, 0xff, RZ, 0xc0, !PT ;  /* 0x000000ff1f0a7812 */ /* 0x000fc800078ec0ff */
[----:B------:R-:W-:-:S05]  /*3840*/  IADD3 R10, PT, PT, R10, R9, RZ ;  /* 0x000000090a0a7210 */ /* 0x000fca0007ffe0ff */
[----:B------:R-:W-:-:S05]  /*3850*/  VIADD R31, R10, 0xffffffff ;  /* 0xffffffff0a1f7836 */ /* 0x000fca0000000000 */
[----:B------:R-:W-:-:S13]  /*3860*/  ISETP.GE.U32.AND P0, PT, R31, 0xfe, PT ;  /* 0x000000fe1f00780c */ /* 0x000fda0003f06070 */
[----:B------:R-:W-:Y:S05]  /*3870*/  @!P0 BRA `(.L_x_72) ;  /* 0x0000000000808947 */ /* 0x000fea0003800000 */
[----:B------:R-:W-:-:S13]  /*3880*/  ISETP.GT.AND P0, PT, R10, 0xfe, PT ;  /* 0x000000fe0a00780c */ /* 0x000fda0003f04270 */
[----:B------:R-:W-:Y:S05]  /*3890*/  @P0 BRA `(.L_x_73) ;  /* 0x00000000006c0947 */ /* 0x000fea0003800000 */
[----:B------:R-:W-:-:S13]  /*38a0*/  ISETP.GE.AND P0, PT, R10, 0x1, PT ;  /* 0x000000010a00780c */ /* 0x000fda0003f06270 */
[----:B------:R-:W-:Y:S05]  /*38b0*/  @P0 BRA `(.L_x_74) ;  /* 0x0000000000740947 */ /* 0x000fea0003800000 */
[----:B------:R-:W-:Y:S02]  /*38c0*/  ISETP.GE.AND P0, PT, R10, -0x18, PT ;  /* 0xffffffe80a00780c */ /* 0x000fe40003f06270 */
[----:B------:R-:W-:-:S11]  /*38d0*/  LOP3.LUT R0, R0, 0x80000000, RZ, 0xc0, !PT ;  /* 0x8000000000007812 */ /* 0x000fd600078ec0ff */
[----:B------:R-:W-:Y:S05]  /*38e0*/  @!P0 BRA `(.L_x_74) ;  /* 0x0000000000688947 */ /* 0x000fea0003800000 */
[CCC-:B------:R-:W-:Y:S01]  /*38f0*/  FFMA.RZ R9, R33.reuse, R3.reuse, R34.reuse ;  /* 0x0000000321097223 */ /* 0x1c0fe2000000c022 */
[CCC-:B------:R-:W-:Y:S01]  /*3900*/  FFMA.RP R31, R33.reuse, R3.reuse, R34.reuse ;  /* 0x00000003211f7223 */ /* 0x1c0fe20000008022 */
[----:B------:R-:W-:Y:S01]  /*3910*/  FFMA.RM R34, R33, R3, R34 ;  /* 0x0000000321227223 */ /* 0x000fe20000004022 */
[C---:B------:R-:W-:Y:S02]  /*3920*/  IADD3 R3, PT, PT, R10.reuse, 0x20, RZ ;  /* 0x000000200a037810 */ /* 0x040fe40007ffe0ff */
[----:B------:R-:W-:Y:S02]  /*3930*/  LOP3.LUT R9, R9, 0x7fffff, RZ, 0xc0, !PT ;  /* 0x007fffff09097812 */ /* 0x000fe400078ec0ff */
[C---:B------:R-:W-:Y:S02]  /*3940*/  ISETP.NE.AND P2, PT, R10.reuse, RZ, PT ;  /* 0x000000ff0a00720c */ /* 0x040fe40003f45270 */
[----:B------:R-:W-:Y:S02]  /*3950*/  LOP3.LUT R38, R9, 0x800000, RZ, 0xfc, !PT ;  /* 0x0080000009267812 */ /* 0x000fe400078efcff */
[----:B------:R-:W-:-:S02]  /*3960*/  ISETP.NE.AND P1, PT, R10, RZ, PT ;  /* 0x000000ff0a00720c */ /* 0x000fc40003f25270 */
[----:B------:R-:W-:Y:S02]  /*3970*/  IADD3 R10, PT, PT, -R10, RZ, RZ ;  /* 0x000000ff0a0a7210 */ /* 0x000fe40007ffe1ff */
[----:B------:R-:W-:Y:S02]  /*3980*/  SHF.L.U32 R3, R38, R3, RZ ;  /* 0x0000000326037219 */ /* 0x000fe400000006ff */
[----:B------:R-:W-:Y:S02]  /*3990*/  FSETP.NEU.FTZ.AND P0, PT, R31, R34, PT ;  /* 0x000000221f00720b */ /* 0x000fe40003f1d000 */
[----:B------:R-:W-:Y:S02]  /*39a0*/  SEL R9, R10, RZ, P2 ;  /* 0x000000ff0a097207 */ /* 0x000fe40001000000 */
[----:B------:R-:W-:Y:S02]  /*39b0*/  ISETP.NE.AND P1, PT, R3, RZ, P1 ;  /* 0x000000ff0300720c */ /* 0x000fe40000f25270 */
[----:B------:R-:W-:-:S02]  /*39c0*/  SHF.R.U32.HI R38, RZ, R9, R38 ;  /* 0x00000009ff267219 */ /* 0x000fc40000011626 */
[----:B------:R-:W-:Y:S02]  /*39d0*/  PLOP3.LUT P0, PT, P0, P1, PT, 0xf8, 0x8f ;  /* 0x00000000008f781c */ /* 0x000fe40000703f70 */
[----:B------:R-:W-:Y:S02]  /*39e0*/  SHF.R.U32.HI R9, RZ, 0x1, R38 ;  /* 0x00000001ff097819 */ /* 0x000fe40000011626 */
[----:B------:R-:W-:-:S04]  /*39f0*/  SEL R10, RZ, 0x1, !P0 ;  /* 0x00000001ff0a7807 */ /* 0x000fc80004000000 */
[----:B------:R-:W-:-:S04]  /*3a00*/  LOP3.LUT R3, R10, 0x1, R9, 0xf8, !PT ;  /* 0x000000010a037812 */ /* 0x000fc800078ef809 */
[----:B------:R-:W-:-:S05]  /*3a10*/  LOP3.LUT R38, R3, R38, RZ, 0xc0, !PT ;  /* 0x0000002603267212 */ /* 0x000fca00078ec0ff */
[----:B------:R-:W-:-:S05]  /*3a20*/  IMAD.IADD R9, R9, 0x1, R38 ;  /* 0x0000000109097824 */ /* 0x000fca00078e0226 */
[----:B------:R-:W-:Y:S01]  /*3a30*/  LOP3.LUT R0, R9, R0, RZ, 0xfc, !PT ;  /* 0x0000000009007212 */ /* 0x000fe200078efcff */
[----:B------:R-:W-:Y:S06]  /*3a40*/  BRA `(.L_x_74) ;  /* 0x0000000000107947 */ /* 0x000fec0003800000 */
.L_x_73:
[----:B------:R-:W-:-:S04]  /*3a50*/  LOP3.LUT R0, R0, 0x80000000, RZ, 0xc0, !PT ;  /* 0x8000000000007812 */ /* 0x000fc800078ec0ff */
[----:B------:R-:W-:Y:S01]  /*3a60*/  LOP3.LUT R0, R0, 0x7f800000, RZ, 0xfc, !PT ;  /* 0x7f80000000007812 */ /* 0x000fe200078efcff */
[----:B------:R-:W-:Y:S06]  /*3a70*/  BRA `(.L_x_74) ;  /* 0x0000000000047947 */ /* 0x000fec0003800000 */
.L_x_72:
[----:B------:R-:W-:-:S07]  /*3a80*/  LEA R0, R9, R0, 0x17 ;  /* 0x0000000009007211 */ /* 0x000fce00078eb8ff */
.L_x_74:
[----:B------:R-:W-:Y:S05]  /*3a90*/  BSYNC.RECONVERGENT B1 ;  /* 0x0000000000017941 */ /* 0x000fea0003800200 */
.L_x_71:
[----:B------:R-:W-:Y:S05]  /*3aa0*/  BRA `(.L_x_75) ;  /* 0x0000000000207947 */ /* 0x000fea0003800000 */
.L_x_70:
[----:B------:R-:W-:-:S04]  /*3ab0*/  LOP3.LUT R0, R3, 0x80000000, R0, 0x48, !PT ;  /* 0x8000000003007812 */ /* 0x000fc800078e4800 */
[----:B------:R-:W-:Y:S01]  /*3ac0*/  LOP3.LUT R0, R0, 0x7f800000, RZ, 0xfc, !PT ;  /* 0x7f80000000007812 */ /* 0x000fe200078efcff */
[----:B------:R-:W-:Y:S06]  /*3ad0*/  BRA `(.L_x_75) ;  /* 0x0000000000147947 */ /* 0x000fec0003800000 */
.L_x_69:
[----:B------:R-:W-:Y:S01]  /*3ae0*/  LOP3.LUT R0, R3, 0x80000000, R0, 0x48, !PT ;  /* 0x8000000003007812 */ /* 0x000fe200078e4800 */
[----:B------:R-:W-:Y:S06]  /*3af0*/  BRA `(.L_x_75) ;  /* 0x00000000000c7947 */ /* 0x000fec0003800000 */
.L_x_68:
[----:B------:R-:W0:Y:S01]  /*3b00*/  MUFU.RSQ R0, -QNAN ;  /* 0xffc0000000007908 */ /* 0x000e220000001400 */
[----:B------:R-:W-:Y:S05]  /*3b10*/  BRA `(.L_x_75) ;  /* 0x0000000000047947 */ /* 0x000fea0003800000 */
.L_x_67:
[----:B------:R-:W-:-:S07]  /*3b20*/  FADD.FTZ R0, R0, R3 ;  /* 0x0000000300007221 */ /* 0x000fce0000010000 */
.L_x_75:
[----:B------:R-:W-:Y:S05]  /*3b30*/  BSYNC.RECONVERGENT B0 ;  /* 0x0000000000007941 */ /* 0x000fea0003800200 */
.L_x_65:
[----:B------:R-:W-:-:S04]  /*3b40*/  HFMA2 R3, -RZ, RZ, 0, 0 ;  /* 0x00000000ff037431 */ /* 0x000fc800000001ff */
[----:B0-----:R-:W-:Y:S05]  /*3b50*/  RET.REL.NODEC R2 `(_Z11iter_sharedPfS_S_iifff) ;  /* 0xffffffc402287950 */ /* 0x001fea0003c3ffff */
.L_x_76:
[----:B------:R-:W-:-:S00]  /*3b60*/  BRA `(.L_x_76) ;  /* 0xfffffffc00fc7947 */ /* 0x000fc0000383ffff */
[----:B------:R-:W-:-:S00]  /*3b70*/  NOP ;  /* 0x0000000000007918 */ /* 0x000fc00000000000 */
        /* <DEDUP_REMOVED lines=8> */
.L_x_234:


//--------------------- .text._Z15laststep_kernelPfS_S_S_S_S_S_S_S_iifff --------------------------
	.section	.text._Z15laststep_kernelPfS_S_S_S_S_S_S_S_iifff,"ax",@progbits
	.align	128
        .global         _Z15laststep_kernelPfS_S_S_S_S_S_S_S_iifff
        .type           _Z15laststep_kernelPfS_S_S_S_S_S_S_S_iifff,@function
        .size           _Z15laststep_kernelPfS_S_S_S_S_S_S_S_iifff,(.L_x_236 - _Z15laststep_kernelPfS_S_S_S_S_S_S_S_iifff)
        .other          _Z15laststep_kernelPfS_S_S_S_S_S_S_S_iifff,@"STO_CUDA_ENTRY STV_DEFAULT"
_Z15laststep_kernelPfS_S_S_S_S_S_S_S_iifff:
.text._Z15laststep_kernelPfS_S_S_S_S_S_S_S_iifff:
[----:B------:R-:W-:Y:S01]  /*0000*/  LDC R1, c[0x0][0x37c] ;  /* 0x0000df00ff017b82 */ /* 0x000fe20000000800 */
[----:B------:R-:W0:Y:S07]  /*0010*/  S2R R18, SR_TID.X ;  /* 0x0000000000127919 */ /* 0x000e2e0000002100 */
[----:B------:R-:W0:Y:S01]  /*0020*/  S2UR UR5, SR_CTAID.X ;  /* 0x00000000000579c3 */ /* 0x000e220000002500 */
[----:B------:R-:W1:Y:S01]  /*0030*/  LDCU UR4, c[0x0][0x3c8] ;  /* 0x00007900ff0477ac */ /* 0x000e620008000800 */
[----:B------:R-:W2:Y:S06]  /*0040*/  S2R R5, SR_TID.Y ;  /* 0x0000000000057919 */ /* 0x000eac0000002200 */
[----:B------:R-:W0:Y:S08]  /*0050*/  LDC R3, c[0x0][0x360] ;  /* 0x0000d800ff037b82 */ /* 0x000e300000000800 */
[----:B------:R-:W2:Y:S01]  /*0060*/  S2UR UR6, SR_CTAID.Y ;  /* 0x00000000000679c3 */ /* 0x000ea20000002600 */
[----:B-1----:R-:W-:-:S07]  /*0070*/  UIADD3 UR4, UPT, UPT, UR4, -0x1, URZ ;  /* 0xffffffff04047890 */ /* 0x002fce000fffe0ff */
[----:B------:R-:W2:Y:S01]  /*0080*/  LDC R0, c[0x0][0x364] ;  /* 0x0000d900ff007b82 */ /* 0x000ea20000000800 */
[----:B0-----:R-:W-:-:S05]  /*0090*/  IMAD R18, R3, UR5, R18 ;  /* 0x0000000503127c24 */ /* 0x001fca000f8e0212 */
[----:B------:R-:W-:-:S04]  /*00a0*/  ISETP.GE.AND P0, PT, R18, UR4, PT ;  /* 0x0000000412007c0c */ /* 0x000fc8000bf06270 */
[----:B------:R-:W-:Y:S01]  /*00b0*/  ISETP.LT.OR P0, PT, R18, 0x1, P0 ;  /* 0x000000011200780c */ /* 0x000fe20000701670 */
[----:B--2---:R-:W-:-:S12]  /*00c0*/  IMAD R5, R0, UR6, R5 ;  /* 0x0000000600057c24 */ /* 0x004fd8000f8e0205 */
[----:B------:R-:W-:Y:S05]  /*00d0*/  @P0 EXIT ;  /* 0x000000000000094d */ /* 0x000fea0003800000 */
[----:B------:R-:W0:Y:S02]  /*00e0*/  LDCU UR5, c[0x0][0x3cc] ;  /* 0x00007980ff0577ac */ /* 0x000e240008000800 */
[----:B0-----:R-:W-:-:S06]  /*00f0*/  UIADD3 UR5, UPT, UPT, UR5, -0x1, URZ ;  /* 0xffffffff05057890 */ /* 0x001fcc000fffe0ff */
[----:B------:R-:W-:-:S04]  /*0100*/  ISETP.GE.AND P0, PT, R5, UR5, PT ;  /* 0x0000000505007c0c */ /* 0x000fc8000bf06270 */
[----:B------:R-:W-:-:S13]  /*0110*/  ISETP.EQ.OR P0, PT, R5, RZ, P0 ;  /* 0x000000ff0500720c */ /* 0x000fda0000702670 */
[----:B------:R-:W-:Y:S05]  /*0120*/  @P0 EXIT ;  /* 0x000000000000094d */ /* 0x000fea0003800000 */
[----:B------:R-:W0:Y:S01]  /*0130*/  LDC.64 R8, c[0x0][0x3a0] ;  /* 0x0000e800ff087b82 */ /* 0x000e220000000a00 */
[----:B------:R-:W1:Y:S01]  /*0140*/  LDCU.64 UR6, c[0x0][0x358] ;  /* 0x00006b00ff0677ac */ /* 0x000e620008000a00 */
[----:B------:R-:W-:Y:S01]  /*0150*/  IMAD R7, R5, UR4, R18 ;  /* 0x0000000405077c24 */ /* 0x000fe2000f8e0212 */
[----:B------:R-:W2:Y:S05]  /*0160*/  LDCU UR4, c[0x0][0x3d8] ;  /* 0x00007b00ff0477ac */ /* 0x000eaa0008000800 */
[----:B------:R-:W3:Y:S01]  /*0170*/  LDC R11, c[0x0][0x3d0] ;  /* 0x0000f400ff0b7b82 */ /* 0x000ee20000000800 */
[----:B0-----:R-:W-:-:S05]  /*0180*/  IMAD.WIDE R8, R7, 0x4, R8 ;  /* 0x0000000407087825 */ /* 0x001fca00078e0208 */
[----:B-1----:R-:W4:Y:S04]  /*0190*/  LDG.E R0, desc[UR6][R8.64] ;  /* 0x0000000608007981 */ /* 0x002f28000c1e1900 */
[----:B------:R-:W4:Y:S01]  /*01a0*/  LDG.E R3, desc[UR6][R8.64+-0x4] ;  /* 0xfffffc0608037981 */ /* 0x000f22000c1e1900 */
[----:B---3--:R-:W0:Y:S01]  /*01b0*/  MUFU.RCP R2, R11 ;  /* 0x0000000b00027308 */ /* 0x008e220000001000 */
[----:B------:R-:W-:Y:S01]  /*01c0*/  BSSY.RECONVERGENT B2, `(.L_x_77) ;  /* 0x000000f000027945 */ /* 0x000fe20003800200 */
[----:B----4-:R-:W-:Y:S01]  /*01d0*/  FADD R0, R0, -R3 ;  /* 0x8000000300007221 */ /* 0x010fe20000000000 */
[----:B0-----:R-:W-:-:S03]  /*01e0*/  FFMA R3, R2, -R11, 1 ;  /* 0x3f80000002037423 */ /* 0x001fc6000000080b */
[----:B--2---:R-:W-:Y:S01]  /*01f0*/  FMUL R0, R0, UR4 ;  /* 0x0000000400007c20 */ /* 0x004fe20008400000 */
[----:B------:R-:W-:-:S03]  /*0200*/  FFMA R3, R2, R3, R2 ;  /* 0x0000000302037223 */ /* 0x000fc60000000002 */
[----:B------:R-:W0:Y:S01]  /*0210*/  FCHK P0, R0, R11 ;  /* 0x0000000b00007302 */ /* 0x000e220000000000 */
[----:B------:R-:W-:-:S04]  /*0220*/  FFMA R12, R0, R3, RZ ;  /* 0x00000003000c7223 */ /* 0x000fc800000000ff */
[----:B------:R-:W-:-:S04]  /*0230*/  FFMA R2, R12, -R11, R0 ;  /* 0x8000000b0c027223 */ /* 0x000fc80000000000 */
[----:B------:R-:W-:Y:S01]  /*0240*/  FFMA R12, R3, R2, R12 ;  /* 0x00000002030c7223 */ /* 0x000fe2000000000c */
[----:B0-----:R-:W-:Y:S06]  /*0250*/  @!P0 BRA `(.L_x_78) ;  /* 0x0000000000148947 */ /* 0x001fec0003800000 */
[----:B------:R-:W0:Y:S01]  /*0260*/  LDCU UR4, c[0x0][0x3d0] ;  /* 0x00007a00ff0477ac */ /* 0x000e220008000800 */
[----:B------:R-:W-:Y:S02]  /*0270*/  MOV R6, 0x2a0 ;  /* 0x000002a000067802 */ /* 0x000fe40000000f00 */
[----:B0-----:R-:W-:-:S07]  /*0280*/  MOV R3, UR4 ;  /* 0x0000000400037c02 */ /* 0x001fce0008000f00 */
[----:B------:R-:W-:Y:S05]  /*0290*/  CALL.REL.NOINC `($__internal_3_$__cuda_sm3x_div_rn_noftz_f32_slowpath) ;  /* 0x0000001800847944 */ /* 0x000fea0003c00000 */
[----:B------:R-:W-:-:S07]  /*02a0*/  IMAD.MOV.U32 R12, RZ, RZ, R0 ;  /* 0x000000ffff0c7224 */ /* 0x000fce00078e0000 */
.L_x_78:
[----:B------:R-:W-:Y:S05]  /*02b0*/  BSYNC.RECONVERGENT B2 ;  /* 0x0000000000027941 */ /* 0x000fea0003800200 */
.L_x_77:
[----:B------:R-:W0:Y:S01]  /*02c0*/  LDC.64 R20, c[0x0][0x3c0] ;  /* 0x0000f000ff147b82 */ /* 0x000e220000000a00 */
[----:B------:R-:W1:Y:S01]  /*02d0*/  LDCU UR4, c[0x0][0x3c8] ;  /* 0x00007900ff0477ac */ /* 0x000e620008000800 */
[C---:B------:R-:W-:Y:S01]  /*02e0*/  IADD3 R3, PT, PT, R5.reuse, -0x1, RZ ;  /* 0xffffffff05037810 */ /* 0x040fe20007ffe0ff */
[----:B------:R-:W-:-:S05]  /*02f0*/  IMAD.IADD R5, R5, 0x1, R7 ;  /* 0x0000000105057824 */ /* 0x000fca00078e0207 */
[----:B------:R-:W2:Y:S01]  /*0300*/  LDC R11, c[0x0][0x3d4] ;  /* 0x0000f500ff0b7b82 */ /* 0x000ea20000000800 */
[----:B-1----:R-:W-:Y:S01]  /*0310*/  IMAD R18, R3, UR4, R18 ;  /* 0x0000000403127c24 */ /* 0x002fe2000f8e0212 */
[----:B------:R-:W1:Y:S01]  /*0320*/  LDCU UR4, c[0x0][0x3d8] ;  /* 0x00007b00ff0477ac */ /* 0x000e620008000800 */
[----:B0-----:R-:W-:-:S04]  /*0330*/  IMAD.WIDE R16, R5, 0x4, R20 ;  /* 0x0000000405107825 */ /* 0x001fc800078e0214 */
[----:B------:R-:W-:Y:S01]  /*0340*/  IMAD.WIDE R20, R18, 0x4, R20 ;  /* 0x0000000412147825 */ /* 0x000fe200078e0214 */
[----:B------:R-:W3:Y:S04]  /*0350*/  LDG.E R0, desc[UR6][R16.64] ;  /* 0x0000000610007981 */ /* 0x000ee8000c1e1900 */
[----:B------:R-:W3:Y:S01]  /*0360*/  LDG.E R3, desc[UR6][R20.64] ;  /* 0x0000000614037981 */ /* 0x000ee2000c1e1900 */
[----:B--2---:R-:W0:Y:S01]  /*0370*/  MUFU.RCP R2, R11 ;  /* 0x0000000b00027308 */ /* 0x004e220000001000 */
[----:B------:R-:W-:Y:S01]  /*0380*/  BSSY.RECONVERGENT B2, `(.L_x_79) ;  /* 0x000000f000027945 */ /* 0x000fe20003800200 */
[----:B---3--:R-:W-:Y:S01]  /*0390*/  FADD R0, R0, -R3 ;  /* 0x8000000300007221 */ /* 0x008fe20000000000 */
[----:B0-----:R-:W-:-:S03]  /*03a0*/  FFMA R3, R2, -R11, 1 ;  /* 0x3f80000002037423 */ /* 0x001fc6000000080b */
[----:B-1----:R-:W-:Y:S01]  /*03b0*/  FMUL R0, R0, UR4 ;  /* 0x0000000400007c20 */ /* 0x002fe20008400000 */
        /* <DEDUP_REMOVED lines=11> */
.L_x_80:
[----:B------:R-:W-:Y:S05]  /*0470*/  BSYNC.RECONVERGENT B2 ;  /* 0x0000000000027941 */ /* 0x000fea0003800200 */
.L_x_79:
[----:B------:R-:W0:Y:S08]  /*0480*/  LDC.64 R2, c[0x0][0x380] ;  /* 0x0000e000ff027b82 */ /* 0x000e300000000a00 */
[----:B------:R-:W1:Y:S01]  /*0490*/  LDC.64 R10, c[0x0][0x3b0] ;  /* 0x0000ec00ff0a7b82 */ /* 0x000e620000000a00 */
[----:B------:R-:W-:-:S07]  /*04a0*/  FADD R12, R13, R12 ;  /* 0x0000000c0d0c7221 */ /* 0x000fce0000000000 */
[----:B------:R-:W2:Y:S01]  /*04b0*/  LDC.64 R14, c[0x0][0x3b8] ;  /* 0x0000ee00ff0e7b82 */ /* 0x000ea20000000a00 */
[----:B0-----:R-:W-:-:S05]  /*04c0*/  IMAD.WIDE R2, R5, 0x4, R2 ;  /* 0x0000000405027825 */ /* 0x001fca00078e0202 */
[----:B------:R-:W3:Y:S01]  /*04d0*/  LDG.E R19, desc[UR6][R2.64] ;  /* 0x0000000602137981 */ /* 0x000ee2000c1e1900 */
[----:B--2---:R-:W-:-:S04]  /*04e0*/  IMAD.WIDE R14, R5, 0x4, R14 ;  /* 0x00000004050e7825 */ /* 0x004fc800078e020e */
[----:B---3--:R-:W-:Y:S01]  /*04f0*/  FADD R19, R12, R19 ;  /* 0x000000130c137221 */ /* 0x008fe20000000000 */
[----:B-1----:R-:W-:-:S04]  /*0500*/  IMAD.WIDE R12, R5, 0x4, R10 ;  /* 0x00000004050c7825 */ /* 0x002fc800078e020a */
[----:B------:R0:W-:Y:S04]  /*0510*/  STG.E desc[UR6][R2.64], R19 ;  /* 0x0000001302007986 */ /* 0x0001e8000c101906 */
[----:B------:R-:W2:Y:S04]  /*0520*/  LDG.E R11, desc[UR6][R12.64] ;  /* 0x000000060c0b7981 */ /* 0x000ea8000c1e1900 */
[----:B------:R-:W3:Y:S04]  /*0530*/  LDG.E R17, desc[UR6][R16.64] ;  /* 0x0000000610117981 */ /* 0x000ee8000c1e1900 */
[----:B------:R-:W3:Y:S01]  /*0540*/  LDG.E R0, desc[UR6][R14.64] ;  /* 0x000000060e007981 */ /* 0x000ee2000c1e1900 */
[----:B------:R-:W-:Y:S01]  /*0550*/  BSSY.RECONVERGENT B2, `(.L_x_81) ;  /* 0x000000e000027945 */ /* 0x000fe20003800200 */
[----:B--2---:R-:W1:Y:S01]  /*0560*/  MUFU.RCP R4, R11 ;  /* 0x0000000b00047308 */ /* 0x004e620000001000 */
[----:B---3--:R-:W-:-:S07]  /*0570*/  FMUL R0, R0, R17 ;  /* 0x0000001100007220 */ /* 0x008fce0000400000 */
[----:B------:R-:W2:Y:S01]  /*0580*/  FCHK P0, R0, R11 ;  /* 0x0000000b00007302 */ /* 0x000ea20000000000 */
[----:B-1----:R-:W-:-:S04]  /*0590*/  FFMA R23, -R11, R4, 1 ;  /* 0x3f8000000b177423 */ /* 0x002fc80000000104 */
[----:B------:R-:W-:-:S04]  /*05a0*/  FFMA R23, R4, R23, R4 ;  /* 0x0000001704177223 */ /* 0x000fc80000000004 */
[----:B------:R-:W-:-:S04]  /*05b0*/  FFMA R22, R0, R23, RZ ;  /* 0x0000001700167223 */ /* 0x000fc800000000ff */
[----:B0-----:R-:W-:-:S04]  /*05c0*/  FFMA R2, -R11, R22, R0 ;  /* 0x000000160b027223 */ /* 0x001fc80000000100 */
[----:B------:R-:W-:Y:S01]  /*05d0*/  FFMA R22, R23, R2, R22 ;  /* 0x0000000217167223 */ /* 0x000fe20000000016 */
[----:B--2---:R-:W-:Y:S06]  /*05e0*/  @!P0 BRA `(.L_x_82) ;  /* 0x0000000000108947 */ /* 0x004fec0003800000 */
[----:B------:R-:W-:Y:S02]  /*05f0*/  MOV R3, R11 ;  /* 0x0000000b00037202 */ /* 0x000fe40000000f00 */
[----:B------:R-:W-:-:S07]  /*0600*/  MOV R6, 0x620 ;  /* 0x0000062000067802 */ /* 0x000fce0000000f00 */
[----:B------:R-:W-:Y:S05]  /*0610*/  CALL.REL.NOINC `($__internal_3_$__cuda_sm3x_div_rn_noftz_f32_slowpath) ;  /* 0x0000001400a47944 */ /* 0x000fea0003c00000 */
[----:B------:R-:W-:-:S07]  /*0620*/  IMAD.MOV.U32 R22, RZ, RZ, R0 ;  /* 0x000000ffff167224 */ /* 0x000fce00078e0000 */
.L_x_82:
[----:B------:R-:W-:Y:S05]  /*0630*/  BSYNC.RECONVERGENT B2 ;  /* 0x0000000000027941 */ /* 0x000fea0003800200 */
.L_x_81:
[----:B------:R-:W0:Y:S01]  /*0640*/  LDC.64 R16, c[0x0][0x3b0] ;  /* 0x0000ec00ff107b82 */ /* 0x000e220000000a00 */
[----:B------:R-:W2:Y:S07]  /*0650*/  LDG.E R21, desc[UR6][R20.64] ;  /* 0x0000000614157981 */ /* 0x000eae000c1e1900 */
[----:B------:R-:W1:Y:S01]  /*0660*/  LDC.64 R2, c[0x0][0x3b8] ;  /* 0x0000ee00ff027b82 */ /* 0x000e620000000a00 */
[----:B0-----:R-:W-:-:S05]  /*0670*/  IMAD.WIDE R16, R18, 0x4, R16 ;  /* 0x0000000412107825 */ /* 0x001fca00078e0210 */
[----:B------:R-:W3:Y:S01]  /*0680*/  LDG.E R11, desc[UR6][R16.64] ;  /* 0x00000006100b7981 */ /* 0x000ee2000c1e1900 */
[----:B-1----:R-:W-:-:S05]  /*0690*/  IMAD.WIDE R18, R18, 0x4, R2 ;  /* 0x0000000412127825 */ /* 0x002fca00078e0202 */
[----:B------:R-:W2:Y:S01]  /*06a0*/  LDG.E R0, desc[UR6][R18.64] ;  /* 0x0000000612007981 */ /* 0x000ea2000c1e1900 */
[----:B------:R-:W-:Y:S01]  /*06b0*/  BSSY.RECONVERGENT B2, `(.L_x_83) ;  /* 0x000000e000027945 */ /* 0x000fe20003800200 */
[----:B---3--:R-:W0:Y:S01]  /*06c0*/  MUFU.RCP R2, R11 ;  /* 0x0000000b00027308 */ /* 0x008e220000001000 */
[----:B--2---:R-:W-:-:S07]  /*06d0*/  FMUL R0, R0, R21 ;  /* 0x0000001500007220 */ /* 0x004fce0000400000 */
        /* <DEDUP_REMOVED lines=9> */
[----:B------:R-:W-:Y:S05]  /*0770*/  CALL.REL.NOINC `($__internal_3_$__cuda_sm3x_div_rn_noftz_f32_slowpath) ;  /* 0x00000014004c7944 */ /* 0x000fea0003c00000 */
[----:B------:R-:W-:-:S07]  /*0780*/  IMAD.MOV.U32 R3, RZ, RZ, R0 ;  /* 0x000000ffff037224 */ /* 0x000fce00078e0000 */
.L_x_84:
[----:B------:R-:W-:Y:S05]  /*0790*/  BSYNC.RECONVERGENT B2 ;  /* 0x0000000000027941 */ /* 0x000fea0003800200 */
.L_x_83:
        /* <DEDUP_REMOVED lines=14> */
[----:B------:R-:W-:Y:S02]  /*0880*/  MOV R0, R4 ;  /* 0x0000000400007202 */ /* 0x000fe40000000f00 */
[----:B------:R-:W-:Y:S01]  /*0890*/  MOV R6, 0x8c0 ;  /* 0x000008c000067802 */ /* 0x000fe20000000f00 */
[----:B0-----:R-:W-:-:S07]  /*08a0*/  IMAD.U32 R3, RZ, RZ, UR4 ;  /* 0x00000004ff037e24 */ /* 0x001fce000f8e00ff */
[----:B------:R-:W-:Y:S05]  /*08b0*/  CALL.REL.NOINC `($__internal_3_$__cuda_sm3x_div_rn_noftz_f32_slowpath) ;  /* 0x0000001000fc7944 */ /* 0x000fea0003c00000 */
.L_x_86:
[----:B------:R-:W-:Y:S05]  /*08c0*/  BSYNC.RECONVERGENT B2 ;  /* 0x0000000000027941 */ /* 0x000fea0003800200 */
.L_x_85:
[----:B------:R-:W0:Y:S01]  /*08d0*/  LDC.64 R20, c[0x0][0x398] ;  /* 0x0000e600ff147b82 */ /* 0x000e220000000a00 */
[----:B------:R-:W2:Y:S01]  /*08e0*/  LDG.E R2, desc[UR6][R8.64] ;  /* 0x0000000608027981 */ /* 0x000ea2000c1e1900 */
[----:B0-----:R-:W-:-:S05]  /*08f0*/  IMAD.WIDE R20, R7, 0x4, R20 ;  /* 0x0000000407147825 */ /* 0x001fca00078e0214 */
[----:B------:R-:W3:Y:S01]  /*0900*/  LDG.E R31, desc[UR6][R20.64] ;  /* 0x00000006141f7981 */ /* 0x000ee2000c1e1900 */
[----:B------:R2:W0:Y:S01]  /*0910*/  F2F.F64.F32 R22, R0 ;  /* 0x0000000000167310 */ /* 0x0004220000201800 */
[----:B------:R-:W-:Y:S01]  /*0920*/  BSSY.RECONVERGENT B2, `(.L_x_87) ;  /* 0x000000e000027945 */ /* 0x000fe20003800200 */
[----:B--2---:R-:W-:-:S06]  /*0930*/  FMUL R0, R2, R2 ;  /* 0x0000000202007220 */ /* 0x004fcc0000400000 */
[----:B---3--:R-:W1:Y:S08]  /*0940*/  MUFU.RCP R4, R31 ;  /* 0x0000001f00047308 */ /* 0x008e700000001000 */
[----:B------:R-:W2:Y:S01]  /*0950*/  FCHK P0, R0, R31 ;  /* 0x0000001f00007302 */ /* 0x000ea20000000000 */
[----:B-1----:R-:W-:-:S04]  /*0960*/  FFMA R3, -R31, R4, 1 ;  /* 0x3f8000001f037423 */ /* 0x002fc80000000104 */
[----:B------:R-:W-:-:S04]  /*0970*/  FFMA R3, R4, R3, R4 ;  /* 0x0000000304037223 */ /* 0x000fc80000000004 */
[----:B------:R-:W-:-:S04]  /*0980*/  FFMA R2, R0, R3, RZ ;  /* 0x0000000300027223 */ /* 0x000fc800000000ff */
[----:B------:R-:W-:-:S04]  /*0990*/  FFMA R4, -R31, R2, R0 ;  /* 0x000000021f047223 */ /* 0x000fc80000000100 */
[----:B------:R-:W-:Y:S01]  /*09a0*/  FFMA R2, R3, R4, R2 ;  /* 0x0000000403027223 */ /* 0x000fe20000000002 */
[----:B0-2---:R-:W-:Y:S06]  /*09b0*/  @!P0 BRA `(.L_x_88) ;  /* 0x0000000000108947 */ /* 0x005fec0003800000 */
[----:B------:R-:W-:Y:S02]  /*09c0*/  MOV R3, R31 ;  /* 0x0000001f00037202 */ /* 0x000fe40000000f00 */
[----:B------:R-:W-:-:S07]  /*09d0*/  MOV R6, 0x9f0 ;  /* 0x000009f000067802 */ /* 0x000fce0000000f00 */
[----:B------:R-:W-:Y:S05]  /*09e0*/  CALL.REL.NOINC `($__internal_3_$__cuda_sm3x_div_rn_noftz_f32_slowpath) ;  /* 0x0000001000b07944 */ /* 0x000fea0003c00000 */
[----:B------:R-:W-:-:S07]  /*09f0*/  IMAD.MOV.U32 R2, RZ, RZ, R0 ;  /* 0x000000ffff027224 */ /* 0x000fce00078e0000 */
.L_x_88:
[----:B------:R-:W-:Y:S05]  /*0a00*/  BSYNC.RECONVERGENT B2 ;  /* 0x0000000000027941 */ /* 0x000fea0003800200 */
.L_x_87:
[----:B------:R-:W2:Y:S04]  /*0a10*/  LDG.E R30, desc[UR6][R20.64+-0x4] ;  /* 0xfffffc06141e7981 */ /* 0x000ea8000c1e1900 */
[----:B------:R-:W3:Y:S01]  /*0a20*/  LDG.E R0, desc[UR6][R8.64+-0x4] ;  /* 0xfffffc0608007981 */ /* 0x000ee2000c1e1900 */
[----:B------:R-:W0:Y:S01]  /*0a30*/  F2F.F64.F32 R26, R31 ;  /* 0x0000001f001a7310 */ /* 0x000e220000201800 */
[----:B------:R-:W1:Y:S01]  /*0a40*/  LDCU UR8, c[0x0][0x3d8] ;  /* 0x00007b00ff0877ac */ /* 0x000e620008000800 */
[----:B------:R-:W-:Y:S01]  /*0a50*/  BSSY.RECONVERGENT B2, `(.L_x_89) ;  /* 0x0000014000027945 */ /* 0x000fe20003800200 */
[----:B------:R-:W-:Y:S01]  /*0a60*/  UMOV UR4, 0x9ba5e354 ;  /* 0x9ba5e35400047882 */ /* 0x000fe20000000000 */
[----:B------:R-:W-:-:S04]  /*0a70*/  UMOV UR5, 0x4013a0c4 ;  /* 0x4013a0c400057882 */ /* 0x000fc80000000000 */
[----:B------:R-:W4:Y:S01]  /*0a80*/  F2F.F64.F32 R2, R2 ;  /* 0x0000000200027310 */ /* 0x000f220000201800 */
[----:B0-----:R-:W-:-:S07]  /*0a90*/  DMUL R10, R26, UR4 ;  /* 0x000000041a0a7c28 */ /* 0x001fce0008000000 */
[----:B-1----:R-:W0:Y:S01]  /*0aa0*/  F2F.F64.F32 R24, UR8 ;  /* 0x0000000800187d10 */ /* 0x002e220008201800 */
[----:B----4-:R-:W-:-:S07]  /*0ab0*/  DFMA R26, R26, R10, R2 ;  /* 0x0000000a1a1a722b */ /* 0x010fce0000000002 */
[----:B--2---:R-:W1:Y:S01]  /*0ac0*/  MUFU.RCP R29, R30 ;  /* 0x0000001e001d7308 */ /* 0x004e620000001000 */
[----:B---3--:R-:W-:-:S07]  /*0ad0*/  FMUL R0, R0, R0 ;  /* 0x0000000000007220 */ /* 0x008fce0000400000 */
        /* <DEDUP_REMOVED lines=11> */
.L_x_90:
[----:B------:R-:W-:Y:S05]  /*0b90*/  BSYNC.RECONVERGENT B2 ;  /* 0x0000000000027941 */ /* 0x000fea0003800200 */
.L_x_89:
        /* <DEDUP_REMOVED lines=26> */
[----:B------:R-:W-:Y:S02]  /*0d40*/  MOV R3, R11 ;  /* 0x0000000b00037202 */ /* 0x000fe40000000f00 */
[----:B------:R-:W-:-:S07]  /*0d50*/  MOV R0, 0xd70 ;  /* 0x00000d7000007802 */ /* 0x000fce0000000f00 */
[----:B------:R-:W-:Y:S05]  /*0d60*/  CALL.REL.NOINC `($__internal_2_$__cuda_sm20_div_rn_f64_full) ;  /* 0x00000008005c7944 */ /* 0x000fea0003c00000 */
[----:B------:R-:W-:Y:S01]  /*0d70*/  IMAD.MOV.U32 R2, RZ, RZ, R28 ;  /* 0x000000ffff027224 */ /* 0x000fe200078e001c */
[----:B------:R-:W-:-:S07]  /*0d80*/  MOV R3, R29 ;  /* 0x0000001d00037202 */ /* 0x000fce0000000f00 */
.L_x_92:
[----:B------:R-:W-:Y:S05]  /*0d90*/  BSYNC.RECONVERGENT B0 ;  /* 0x0000000000007941 */ /* 0x000fea0003800200 */
.L_x_91:
[----:B------:R-:W0:Y:S02]  /*0da0*/  LDC.64 R10, c[0x0][0x388] ;  /* 0x0000e200ff0a7b82 */ /* 0x000e240000000a00 */
[----:B0-----:R-:W-:-:S05]  /*0db0*/  IMAD.WIDE R10, R5, 0x4, R10 ;  /* 0x00000004050a7825 */ /* 0x001fca00078e020a */
[----:B------:R-:W2:Y:S01]  /*0dc0*/  LDG.E R0, desc[UR6][R10.64] ;  /* 0x000000060a007981 */ /* 0x000ea2000c1e1900 */
[----:B------:R-:W-:Y:S01]  /*0dd0*/  DADD R22, R22, R2 ;  /* 0x0000000016167229 */ /* 0x000fe20000000002 */
[----:B--2---:R-:W0:Y:S07]  /*0de0*/  F2F.F64.F32 R26, R0 ;  /* 0x00000000001a7310 */ /* 0x004e2e0000201800 */
[----:B0-----:R-:W-:Y:S02]  /*0df0*/  DADD R26, R22, R26 ;  /* 0x00000000161a7229 */ /* 0x001fe4000000001a */
[----:B------:R-:W0:Y:S08]  /*0e00*/  LDC.64 R22, c[0x0][0x3a8] ;  /* 0x0000ea00ff167b82 */ /* 0x000e300000000a00 */
[----:B------:R-:W1:Y:S02]  /*0e10*/  F2F.F32.F64 R27, R26 ;  /* 0x0000001a001b7310 */ /* 0x000e640000301000 */
[----:B-1----:R1:W-:Y:S04]  /*0e20*/  STG.E desc[UR6][R10.64], R27 ;  /* 0x0000001b0a007986 */ /* 0x0023e8000c101906 */
[----:B------:R-:W2:Y:S01]  /*0e30*/  LDG.E R29, desc[UR6][R20.64] ;  /* 0x00000006141d7981 */ /* 0x000ea2000c1e1900 */
[----:B0-----:R-:W-:-:S03]  /*0e40*/  IMAD.WIDE R22, R7, 0x4, R22 ;  /* 0x0000000407167825 */ /* 0x001fc600078e0216 */
[----:B------:R-:W3:Y:S04]  /*0e50*/  LDG.E R2, desc[UR6][R8.64] ;  /* 0x0000000608027981 */ /* 0x000ee8000c1e1900 */
[----:B------:R-:W3:Y:S01]  /*0e60*/  LDG.E R3, desc[UR6][R22.64] ;  /* 0x0000000616037981 */ /* 0x000ee2000c1e1900 */
[----:B------:R-:W-:Y:S01]  /*0e70*/  BSSY.RECONVERGENT B2, `(.L_x_93) ;  /* 0x000000e000027945 */ /* 0x000fe20003800200 */
[----:B--2---:R-:W0:Y:S01]  /*0e80*/  MUFU.RCP R4, R29 ;  /* 0x0000001d00047308 */ /* 0x004e220000001000 */
[----:B---3--:R-:W-:-:S07]  /*0e90*/  FMUL R0, R2, R3 ;  /* 0x0000000302007220 */ /* 0x008fce0000400000 */
        /* <DEDUP_REMOVED lines=9> */
[----:B------:R-:W-:Y:S05]  /*0f30*/  CALL.REL.NOINC `($__internal_3_$__cuda_sm3x_div_rn_noftz_f32_slowpath) ;  /* 0x0000000c005c7944 */ /* 0x000fea0003c00000 */
[----:B------:R-:W-:-:S07]  /*0f40*/  MOV R7, R0 ;  /* 0x0000000000077202 */ /* 0x000fce0000000f00 */
.L_x_94:
[----:B------:R-:W-:Y:S05]  /*0f50*/  BSYNC.RECONVERGENT B2 ;  /* 0x0000000000027941 */ /* 0x000fea0003800200 */
.L_x_93:
[----:B------:R-:W2:Y:S04]  /*0f60*/  LDG.E R3, desc[UR6][R20.64+-0x4] ;  /* 0xfffffc0614037981 */ /* 0x000ea8000c1e1900 */
[----:B------:R-:W3:Y:S04]  /*0f70*/  LDG.E R0, desc[UR6][R8.64+-0x4] ;  /* 0xfffffc0608007981 */ /* 0x000ee8000c1e1900 */
[----:B------:R-:W3:Y:S01]  /*0f80*/  LDG.E R23, desc[UR6][R22.64+-0x4] ;  /* 0xfffffc0616177981 */ /* 0x000ee2000c1e1900 */
[----:B------:R-:W-:Y:S01]  /*0f90*/  BSSY.RECONVERGENT B2, `(.L_x_95) ;  /* 0x000000d000027945 */ /* 0x000fe20003800200 */
[----:B--2---:R-:W0:Y:S01]  /*0fa0*/  MUFU.RCP R2, R3 ;  /* 0x0000000300027308 */ /* 0x004e220000001000 */
[----:B---3--:R-:W-:-:S07]  /*0fb0*/  FMUL R0, R0, R23 ;  /* 0x0000001700007220 */ /* 0x008fce0000400000 */
[----:B------:R-:W1:Y:S01]  /*0fc0*/  FCHK P0, R0, R3 ;  /* 0x0000000300007302 */ /* 0x000e620000000000 */
[----:B0-----:R-:W-:-:S04]  /*0fd0*/  FFMA R11, -R3, R2, 1 ;  /* 0x3f800000030b7423 */ /* 0x001fc80000000102 */
[----:B------:R-:W-:-:S04]  /*0fe0*/  FFMA R11, R2, R11, R2 ;  /* 0x0000000b020b7223 */ /* 0x000fc80000000002 */
[----:B------:R-:W-:-:S04]  /*0ff0*/  FFMA R2, R0, R11, RZ ;  /* 0x0000000b00027223 */ /* 0x000fc800000000ff */
[----:B------:R-:W-:-:S04]  /*1000*/  FFMA R4, -R3, R2, R0 ;  /* 0x0000000203047223 */ /* 0x000fc80000000100 */
[----:B------:R-:W-:Y:S01]  /*1010*/  FFMA R2, R11, R4, R2 ;  /* 0x000000040b027223 */ /* 0x000fe20000000002 */
[----:B-1----:R-:W-:Y:S06]  /*1020*/  @!P0 BRA `(.L_x_96) ;  /* 0x00000000000c8947 */ /* 0x002fec0003800000 */
[----:B------:R-:W-:-:S07]  /*1030*/  MOV R6, 0x1050 ;  /* 0x0000105000067802 */ /* 0x000fce0000000f00 */
[----:B------:R-:W-:Y:S05]  /*1040*/  CALL.REL.NOINC `($__internal_3_$__cuda_sm3x_div_rn_noftz_f32_slowpath) ;  /* 0x0000000c00187944 */ /* 0x000fea0003c00000 */
[----:B------:R-:W-:-:S07]  /*1050*/  IMAD.MOV.U32 R2, RZ, RZ, R0 ;  /* 0x000000ffff027224 */ /* 0x000fce00078e0000 */
.L_x_96:
[----:B------:R-:W-:Y:S05]  /*1060*/  BSYNC.RECONVERGENT B2 ;  /* 0x0000000000027941 */ /* 0x000fea0003800200 */
.L_x_95:
        /* <DEDUP_REMOVED lines=18> */
.L_x_98:
[----:B------:R-:W-:Y:S05]  /*1190*/  BSYNC.RECONVERGENT B2 ;  /* 0x0000000000027941 */ /* 0x000fea0003800200 */
.L_x_97:
[----:B------:R-:W2:Y:S04]  /*11a0*/  LDG.E R12, desc[UR6][R12.64] ;  /* 0x000000060c0c7981 */ /* 0x000ea8000c1e1900 */
[----:B------:R-:W3:Y:S01]  /*11b0*/  LDG.E R14, desc[UR6][R14.64] ;  /* 0x000000060e0e7981 */ /* 0x000ee2000c1e1900 */
[----:B------:R3:W0:Y:S01]  /*11c0*/  F2F.F64.F32 R8, R0 ;  /* 0x0000000000087310 */ /* 0x0006220000201800 */
[----:B------:R-:W-:Y:S07]  /*11d0*/  BSSY.RECONVERGENT B2, `(.L_x_99) ;  /* 0x000000e000027945 */ /* 0x000fee0003800200 */
        /* <DEDUP_REMOVED lines=13> */
.L_x_100:
[----:B------:R-:W-:Y:S05]  /*12b0*/  BSYNC.RECONVERGENT B2 ;  /* 0x0000000000027941 */ /* 0x000fea0003800200 */
.L_x_99:
[----:B------:R-:W2:Y:S04]  /*12c0*/  LDG.E R16, desc[UR6][R16.64] ;  /* 0x0000000610107981 */ /* 0x000ea8000c1e1900 */
[----:B------:R-:W3:Y:S01]  /*12d0*/  LDG.E R0, desc[UR6][R18.64] ;  /* 0x0000000612007981 */ /* 0x000ee2000c1e1900 */
[----:B------:R-:W0:Y:S01]  /*12e0*/  F2F.F64.F32 R12, R12 ;  /* 0x0000000c000c7310 */ /* 0x000e220000201800 */
[----:B------:R-:W-:Y:S01]  /*12f0*/  UMOV UR4, 0x9ba5e354 ;  /* 0x9ba5e35400047882 */ /* 0x000fe20000000000 */
[----:B------:R-:W-:Y:S01]  /*1300*/  UMOV UR5, 0x4013a0c4 ;  /* 0x4013a0c400057882 */ /* 0x000fe20000000000 */
[----:B------:R-:W-:Y:S05]  /*1310*/  BSSY.RECONVERGENT B2, `(.L_x_101) ;  /* 0x0000011000027945 */ /* 0x000fea0003800200 */
[----:B------:R-:W1:Y:S01]  /*1320*/  F2F.F64.F32 R14, R4 ;  /* 0x00000004000e7310 */ /* 0x000e620000201800 */
[----:B0-----:R-:W-:-:S08]  /*1330*/  DMUL R2, R12, UR4 ;  /* 0x000000040c027c28 */ /* 0x001fd00008000000 */
[----:B-1----:R-:W-:Y:S01]  /*1340*/  DFMA R14, R12, R2, R14 ;  /* 0x000000020c0e722b */ /* 0x002fe2000000000e */
        /* <DEDUP_REMOVED lines=13> */
.L_x_102:
[----:B------:R-:W-:Y:S05]  /*1420*/  BSYNC.RECONVERGENT B2 ;  /* 0x0000000000027941 */ /* 0x000fea0003800200 */
.L_x_101:
[----:B------:R-:W0:Y:S01]  /*1430*/  LDCU UR4, c[0x0][0x3d4] ;  /* 0x00007a80ff0477ac */ /* 0x000e220008000800 */
[----:B------:R-:W-:Y:S01]  /*1440*/  MOV R12, 0x1 ;  /* 0x00000001000c7802 */ /* 0x000fe20000000f00 */
[----:B------:R-:W1:Y:S01]  /*1450*/  F2F.F64.F32 R2, R20 ;  /* 0x0000001400027310 */ /* 0x000e620000201800 */
[----:B------:R-:W-:Y:S01]  /*1460*/  BSSY.RECONVERGENT B0, `(.L_x_103) ;  /* 0x000001e000007945 */ /* 0x000fe20003800200 */
[----:B------:R-:W-:-:S06]  /*1470*/  UMOV UR5, 0x4013a0c4 ;  /* 0x4013a0c400057882 */ /* 0x000fcc0000000000 */
[----:B------:R-:W-:Y:S01]  /*1480*/  F2F.F64.F32 R16, R16 ;  /* 0x0000001000107310 */ /* 0x000fe20000201800 */
[----:B-1----:R-:W-:-:S07]  /*1490*/  DADD R2, R14, -R2 ;  /* 0x000000000e027229 */ /* 0x002fce0000000802 */
[----:B0-----:R-:W0:Y:S01]  /*14a0*/  F2F.F64.F32 R6, UR4 ;  /* 0x0000000400067d10 */ /* 0x001e220008201800 */
[----:B------:R-:W-:-:S07]  /*14b0*/  UMOV UR4, 0x9ba5e354 ;  /* 0x9ba5e35400047882 */ /* 0x000fce0000000000 */
[----:B0-----:R-:W0:Y:S02]  /*14c0*/  MUFU.RCP64H R13, R7 ;  /* 0x00000007000d7308 */ /* 0x001e240000001800 */
[----:B0-----:R-:W-:-:S08]  /*14d0*/  DFMA R10, -R6, R12, 1 ;  /* 0x3ff00000060a742b */ /* 0x001fd0000000010c */
[----:B------:R-:W-:Y:S02]  /*14e0*/  DFMA R18, R10, R10, R10 ;  /* 0x0000000a0a12722b */ /* 0x000fe4000000000a */
[----:B------:R-:W-:-:S06]  /*14f0*/  DMUL R10, R16, UR4 ;  /* 0x00000004100a7c28 */ /* 0x000fcc0008000000 */
[----:B------:R-:W-:Y:S02]  /*1500*/  DFMA R18, R12, R18, R12 ;  /* 0x000000120c12722b */ /* 0x000fe4000000000c */
[----:B------:R-:W-:-:S06]  /*1510*/  DFMA R2, R16, -R10, R2 ;  /* 0x8000000a1002722b */ /* 0x000fcc0000000002 */
[----:B------:R-:W-:Y:S02]  /*1520*/  DFMA R10, -R6, R18, 1 ;  /* 0x3ff00000060a742b */ /* 0x000fe40000000112 */
[----:B------:R-:W-:-:S06]  /*1530*/  DMUL R24, R2, R24 ;  /* 0x0000001802187228 */ /* 0x000fcc0000000000 */
[----:B------:R-:W-:-:S04]  /*1540*/  DFMA R10, R18, R10, R18 ;  /* 0x0000000a120a722b */ /* 0x000fc80000000012 */
[----:B------:R-:W-:-:S04]  /*1550*/  FSETP.GEU.AND P1, PT, |R25|, 6.5827683646048100446e-37, PT ;  /* 0x036000001900780b */ /* 0x000fc80003f2e200 */
        /* <DEDUP_REMOVED lines=11> */
[----:B------:R-:W-:Y:S05]  /*1610*/  CALL.REL.NOINC `($__internal_2_$__cuda_sm20_div_rn_f64_full) ;  /* 0x0000000000307944 */ /* 0x000fea0003c00000 */
[----:B------:R-:W-:Y:S01]  /*1620*/  IMAD.MOV.U32 R2, RZ, RZ, R28 ;  /* 0x000000ffff027224 */ /* 0x000fe200078e001c */
[----:B------:R-:W-:-:S07]  /*1630*/  MOV R3, R29 ;  /* 0x0000001d00037202 */ /* 0x000fce0000000f00 */
.L_x_104:
[----:B------:R-:W-:Y:S05]  /*1640*/  BSYNC.RECONVERGENT B0 ;  /* 0x0000000000007941 */ /* 0x000fea0003800200 */
.L_x_103:
[----:B------:R-:W0:Y:S02]  /*1650*/  LDC.64 R6, c[0x0][0x390] ;  /* 0x0000e400ff067b82 */ /* 0x000e240000000a00 */
[----:B0-----:R-:W-:-:S05]  /*1660*/  IMAD.WIDE R4, R5, 0x4, R6 ;  /* 0x0000000405047825 */ /* 0x001fca00078e0206 */
[----:B------:R-:W2:Y:S01]  /*1670*/  LDG.E R0, desc[UR6][R4.64] ;  /* 0x0000000604007981 */ /* 0x000ea2000c1e1900 */
[----:B------:R-:W-:Y:S01]  /*1680*/  DADD R8, R8, R2 ;  /* 0x0000000008087229 */ /* 0x000fe20000000002 */
[----:B--2---:R-:W0:Y:S07]  /*1690*/  F2F.F64.F32 R6, R0 ;  /* 0x0000000000067310 */ /* 0x004e2e0000201800 */
[----:B0-----:R-:W-:-:S10]  /*16a0*/  DADD R6, R8, R6 ;  /* 0x0000000008067229 */ /* 0x001fd40000000006 */
[----:B------:R-:W0:Y:S02]  /*16b0*/  F2F.F32.F64 R7, R6 ;  /* 0x0000000600077310 */ /* 0x000e240000301000 */
[----:B0-----:R-:W-:Y:S01]  /*16c0*/  STG.E desc[UR6][R4.64], R7 ;  /* 0x0000000704007986 */ /* 0x001fe2000c101906 */
[----:B------:R-:W-:Y:S05]  /*16d0*/  EXIT ;  /* 0x000000000000794d */ /* 0x000fea0003800000 */
        .weak           $__internal_2_$__cuda_sm20_div_rn_f64_full
        .type           $__internal_2_$__cuda_sm20_div_rn_f64_full,@function
        .size           $__internal_2_$__cuda_sm20_div_rn_f64_full,($__internal_3_$__cuda_sm3x_div_rn_noftz_f32_slowpath - $__internal_2_$__cuda_sm20_div_rn_f64_full)
$__internal_2_$__cuda_sm20_div_rn_f64_full:
[----:B------:R-:W-:Y:S01]  /*16e0*/  MOV R11, R27 ;  /* 0x0000001b000b7202 */ /* 0x000fe20000000f00 */
[----:B------:R-:W-:Y:S01]  /*16f0*/  IMAD.MOV.U32 R2, RZ, RZ, R36 ;  /* 0x000000ffff027224 */ /* 0x000fe200078e0024 */
[----:B------:R-:W-:Y:S01]  /*1700*/  FSETP.GEU.AND P0, PT, |R3|, 1.469367938527859385e-39, PT ;  /* 0x001000000300780b */ /* 0x000fe20003f0e200 */
[----:B------:R-:W-:Y:S01]  /*1710*/  IMAD.MOV.U32 R10, RZ, RZ, R26 ;  /* 0x000000ffff0a7224 */ /* 0x000fe200078e001a */
[----:B------:R-:W-:Y:S01]  /*1720*/  FSETP.GEU.AND P2, PT, |R11|, 1.469367938527859385e-39, PT ;  /* 0x001000000b00780b */ /* 0x000fe20003f4e200 */
[----:B------:R-:W-:Y:S01]  /*1730*/  IMAD.MOV.U32 R28, RZ, RZ, 0x1 ;  /* 0x00000001ff1c7424 */ /* 0x000fe200078e00ff */
[----:B------:R-:W-:Y:S01]  /*1740*/  LOP3.LUT R37, R3, 0x800fffff, RZ, 0xc0, !PT ;  /* 0x800fffff03257812 */ /* 0x000fe200078ec0ff */
[----:B------:R-:W-:Y:S01]  /*1750*/  IMAD.MOV.U32 R26, RZ, RZ, R10 ;  /* 0x000000ffff1a7224 */ /* 0x000fe200078e000a */
[----:B------:R-:W-:Y:S01]  /*1760*/  LOP3.LUT R4, R11, 0x7ff00000, RZ, 0xc0, !PT ;  /* 0x7ff000000b047812 */ /* 0x000fe200078ec0ff */
[----:B------:R-:W-:Y:S01]  /*1770*/  BSSY.RECONVERGENT B1, `(.L_x_105) ;  /* 0x0000050000017945 */ /* 0x000fe20003800200 */
[----:B------:R-:W-:-:S02]  /*1780*/  LOP3.LUT R37, R37, 0x3ff00000, RZ, 0xfc, !PT ;  /* 0x3ff0000025257812 */ /* 0x000fc400078efcff */
[C---:B------:R-:W-:Y:S02]  /*1790*/  LOP3.LUT R35, R3.reuse, 0x7ff00000, RZ, 0xc0, !PT ;  /* 0x7ff0000003237812 */ /* 0x040fe400078ec0ff */
[----:B------:R-:W-:Y:S01]  /*17a0*/  MOV R6, 0x1ca00000 ;  /* 0x1ca0000000067802 */ /* 0x000fe20000000f00 */
[----:B------:R-:W-:Y:S01]  /*17b0*/  @!P0 DMUL R36, R2, 8.98846567431157953865e+307 ;  /* 0x7fe0000002248828 */ /* 0x000fe20000000000 */
[C---:B------:R-:W-:Y:S02]  /*17c0*/  ISETP.GE.U32.AND P1, PT, R4.reuse, R35, PT ;  /* 0x000000230400720c */ /* 0x040fe40003f26070 */
[----:B------:R-:W-:Y:S02]  /*17d0*/  @!P2 LOP3.LUT R27, R3, 0x7ff00000, RZ, 0xc0, !PT ;  /* 0x7ff00000031ba812 */ /* 0x000fe400078ec0ff */
[----:B------:R-:W-:Y:S01]  /*17e0*/  @!P2 MOV R30, RZ ;  /* 0x000000ff001ea202 */ /* 0x000fe20000000f00 */
[----:B------:R-:W0:Y:S01]  /*17f0*/  MUFU.RCP64H R29, R37 ;  /* 0x00000025001d7308 */ /* 0x000e220000001800 */
[----:B------:R-:W-:-:S02]  /*1800*/  @!P2 ISETP.GE.U32.AND P3, PT, R4, R27, PT ;  /* 0x0000001b0400a20c */ /* 0x000fc40003f66070 */
[C---:B------:R-:W-:Y:S02]  /*1810*/  SEL R27, R6.reuse, 0x63400000, !P1 ;  /* 0x63400000061b7807 */ /* 0x040fe40004800000 */
[----:B------:R-:W-:Y:S02]  /*1820*/  @!P2 SEL R31, R6, 0x63400000, !P3 ;  /* 0x63400000061fa807 */ /* 0x000fe40005800000 */
[--C-:B------:R-:W-:Y:S02]  /*1830*/  LOP3.LUT R27, R27, 0x800fffff, R11.reuse, 0xf8, !PT ;  /* 0x800fffff1b1b7812 */ /* 0x100fe400078ef80b */
[----:B------:R-:W-:Y:S02]  /*1840*/  @!P2 LOP3.LUT R31, R31, 0x80000000, R11, 0xf8, !PT ;  /* 0x800000001f1fa812 */ /* 0x000fe400078ef80b */
[----:B------:R-:W-:Y:S02]  /*1850*/  @!P0 LOP3.LUT R35, R37, 0x7ff00000, RZ, 0xc0, !PT ;  /* 0x7ff0000025238812 */ /* 0x000fe400078ec0ff */
[----:B------:R-:W-:-:S06]  /*1860*/  @!P2 LOP3.LUT R31, R31, 0x100000, RZ, 0xfc, !PT ;  /* 0x001000001f1fa812 */ /* 0x000fcc00078efcff */
[----:B------:R-:W-:Y:S02]  /*1870*/  @!P2 DFMA R26, R26, 2, -R30 ;  /* 0x400000001a1aa82b */ /* 0x000fe4000000081e */
[----:B0-----:R-:W-:-:S08]  /*1880*/  DFMA R30, R28, -R36, 1 ;  /* 0x3ff000001c1e742b */ /* 0x001fd00000000824 */
[----:B------:R-:W-:-:S08]  /*1890*/  DFMA R30, R30, R30, R30 ;  /* 0x0000001e1e1e722b */ /* 0x000fd0000000001e */
[----:B------:R-:W-:-:S08]  /*18a0*/  DFMA R30, R28, R30, R28 ;  /* 0x0000001e1c1e722b */ /* 0x000fd0000000001c */
[----:B------:R-:W-:-:S08]  /*18b0*/  DFMA R28, R30, -R36, 1 ;  /* 0x3ff000001e1c742b */ /* 0x000fd00000000824 */
[----:B------:R-:W-:-:S08]  /*18c0*/  DFMA R28, R30, R28, R30 ;  /* 0x0000001c1e1c722b */ /* 0x000fd0000000001e */
[----:B------:R-:W-:-:S08]  /*18d0*/  DMUL R30, R28, R26 ;  /* 0x0000001a1c1e7228 */ /* 0x000fd00000000000 */
[----:B------:R-:W-:-:S08]  /*18e0*/  DFMA R32, R30, -R36, R26 ;  /* 0x800000241e20722b */ /* 0x000fd0000000001a */
[----:B------:R-:W-:Y:S01]  /*18f0*/  DFMA R32, R28, R32, R30 ;  /* 0x000000201c20722b */ /* 0x000fe2000000001e */
[----:B------:R-:W-:Y:S02]  /*1900*/  MOV R30, R4 ;  /* 0x00000004001e7202 */ /* 0x000fe40000000f00 */
[----:B------:R-:W-:-:S05]  /*1910*/  @!P2 LOP3.LUT R30, R27, 0x7ff00000, RZ, 0xc0, !PT ;  /* 0x7ff000001b1ea812 */ /* 0x000fca00078ec0ff */
[----:B------:R-:W-:-:S05]  /*1920*/  VIADD R28, R30, 0xffffffff ;  /* 0xffffffff1e1c7836 */ /* 0x000fca0000000000 */
[----:B------:R-:W-:Y:S02]  /*1930*/  ISETP.GT.U32.AND P0, PT, R28, 0x7feffffe, PT ;  /* 0x7feffffe1c00780c */ /* 0x000fe40003f04070 */
[----:B------:R-:W-:-:S04]  /*1940*/  IADD3 R28, PT, PT, R35, -0x1, RZ ;  /* 0xffffffff231c7810 */ /* 0x000fc80007ffe0ff */
[----:B------:R-:W-:-:S13]  /*1950*/  ISETP.GT.U32.OR P0, PT, R28, 0x7feffffe, P0 ;  /* 0x7feffffe1c00780c */ /* 0x000fda0000704470 */
[----:B------:R-:W-:Y:S05]  /*1960*/  @P0 BRA `(.L_x_106) ;  /* 0x00000000006c0947 */ /* 0x000fea0003800000 */
[----:B------:R-:W-:-:S04]  /*1970*/  LOP3.LUT R11, R3, 0x7ff00000, RZ, 0xc0, !PT ;  /* 0x7ff00000030b7812 */ /* 0x000fc800078ec0ff */
[CC--:B------:R-:W-:Y:S02]  /*1980*/  VIADDMNMX R10, R4.reuse, -R11.reuse, 0xb9600000, !PT ;  /* 0xb9600000040a7446 */ /* 0x0c0fe4000780090b */
[----:B------:R-:W-:Y:S02]  /*1990*/  ISETP.GE.U32.AND P0, PT, R4, R11, PT ;  /* 0x0000000b0400720c */ /* 0x000fe40003f06070 */
[----:B------:R-:W-:Y:S01]  /*19a0*/  VIMNMX R4, PT, PT, R10, 0x46a00000, PT ;  /* 0x46a000000a047848 */ /* 0x000fe20003fe0100 */
[----:B------:R-:W-:Y:S01]  /*19b0*/  IMAD.MOV.U32 R10, RZ, RZ, RZ ;  /* 0x000000ffff0a7224 */ /* 0x000fe200078e00ff */
[----:B------:R-:W-:-:S05]  /*19c0*/  SEL R11, R6, 0x63400000, !P0 ;  /* 0x63400000060b7807 */ /* 0x000fca0004000000 */
[----:B------:R-:W-:-:S05]  /*19d0*/  IMAD.IADD R4, R4, 0x1, -R11 ;  /* 0x0000000104047824 */ /* 0x000fca00078e0a0b */
        /* <DEDUP_REMOVED lines=10> */
[----:B------:R-:W-:Y:S01]  /*1a80*/  IMAD.MOV R3, RZ, RZ, -R4 ;  /* 0x000000ffff037224 */ /* 0x000fe200078e0a04 */
[----:B------:R-:W-:Y:S01]  /*1a90*/  MOV R2, RZ ;  /* 0x000000ff00027202 */ /* 0x000fe20000000f00 */
[----:B------:R-:W-:-:S05]  /*1aa0*/  DMUL.RP R26, R32, R26 ;  /* 0x0000001a201a7228 */ /* 0x000fca0000008000 */
[----:B------:R-:W-:-:S06]  /*1ab0*/  DFMA R2, R28, -R2, R32 ;  /* 0x800000021c02722b */ /* 0x000fcc0000000020 */
[----:B------:R-:W-:-:S04]  /*1ac0*/  IADD3 R2, PT, PT, -R4, -0x43300000, RZ ;  /* 0xbcd0000004027810 */ /* 0x000fc80007ffe1ff */
[----:B------:R-:W-:Y:S02]  /*1ad0*/  FSETP.NEU.AND P0, PT, |R3|, R2, PT ;  /* 0x000000020300720b */ /* 0x000fe40003f0d200 */
[----:B------:R-:W-:Y:S02]  /*1ae0*/  LOP3.LUT R3, R27, R10, RZ, 0x3c, !PT ;  /* 0x0000000a1b037212 */ /* 0x000fe400078e3cff */
[----:B------:R-:W-:Y:S02]  /*1af0*/  FSEL R28, R26, R28, !P0 ;  /* 0x0000001c1a1c7208 */ /* 0x000fe40004000000 */
[----:B------:R-:W-:Y:S01]  /*1b00*/  FSEL R29, R3, R29, !P0 ;  /* 0x0000001d031d7208 */ /* 0x000fe20004000000 */
[----:B------:R-:W-:Y:S06]  /*1b10*/  BRA `(.L_x_107) ;  /* 0x0000000000547947 */ /* 0x000fec0003800000 */
.L_x_106:
[----:B------:R-:W-:-:S14]  /*1b20*/  DSETP.NAN.AND P0, PT, R10, R10, PT ;  /* 0x0000000a0a00722a */ /* 0x000fdc0003f08000 */
[----:B------:R-:W-:Y:S05]  /*1b30*/  @P0 BRA `(.L_x_108) ;  /* 0x0000000000440947 */ /* 0x000fea0003800000 */
[----:B------:R-:W-:-:S14]  /*1b40*/  DSETP.NAN.AND P0, PT, R2, R2, PT ;  /* 0x000000020200722a */ /* 0x000fdc0003f08000 */
[----:B------:R-:W-:Y:S05]  /*1b50*/  @P0 BRA `(.L_x_109) ;  /* 0x0000000000300947 */ /* 0x000fea0003800000 */
[----:B------:R-:W-:Y:S01]  /*1b60*/  ISETP.NE.AND P0, PT, R30, R35, PT ;  /* 0x000000231e00720c */ /* 0x000fe20003f05270 */
[----:B------:R-:W-:Y:S01]  /*1b70*/  IMAD.MOV.U32 R28, RZ, RZ, 0x0 ;  /* 0x00000000ff1c7424 */ /* 0x000fe200078e00ff */
[----:B------:R-:W-:-:S11]  /*1b80*/  MOV R29, 0xfff80000 ;  /* 0xfff80000001d7802 */ /* 0x000fd60000000f00 */
[----:B------:R-:W-:Y:S05]  /*1b90*/  @!P0 BRA `(.L_x_107) ;  /* 0x0000000000348947 */ /* 0x000fea0003800000 */
[----:B------:R-:W-:Y:S02]  /*1ba0*/  ISETP.NE.AND P0, PT, R30, 0x7ff00000, PT ;  /* 0x7ff000001e00780c */ /* 0x000fe40003f05270 */
[----:B------:R-:W-:Y:S02]  /*1bb0*/  LOP3.LUT R29, R11, 0x80000000, R3, 0x48, !PT ;  /* 0x800000000b1d7812 */ /* 0x000fe400078e4803 */
[----:B------:R-:W-:-:S13]  /*1bc0*/  ISETP.EQ.OR P0, PT, R35, RZ, !P0 ;  /* 0x000000ff2300720c */ /* 0x000fda0004702670 */
[----:B------:R-:W-:Y:S01]  /*1bd0*/  @P0 LOP3.LUT R2, R29, 0x7ff00000, RZ, 0xfc, !PT ;  /* 0x7ff000001d020812 */ /* 0x000fe200078efcff */
[----:B------:R-:W-:Y:S01]  /*1be0*/  @!P0 IMAD.MOV.U32 R28, RZ, RZ, RZ ;  /* 0x000000ffff1c8224 */ /* 0x000fe200078e00ff */
[----:B------:R-:W-:-:S03]  /*1bf0*/  @P0 MOV R28, RZ ;  /* 0x000000ff001c0202 */ /* 0x000fc60000000f00 */
[----:B------:R-:W-:Y:S01]  /*1c00*/  @P0 IMAD.MOV.U32 R29, RZ, RZ, R2 ;  /* 0x000000ffff1d0224 */ /* 0x000fe200078e0002 */
[----:B------:R-:W-:Y:S06]  /*1c10*/  BRA `(.L_x_107) ;  /* 0x0000000000147947 */ /* 0x000fec0003800000 */
.L_x_109:
[----:B------:R-:W-:Y:S02]  /*1c20*/  LOP3.LUT R29, R3, 0x80000, RZ, 0xfc, !PT ;  /* 0x00080000031d7812 */ /* 0x000fe400078efcff */
[----:B------:R-:W-:Y:S01]  /*1c30*/  MOV R28, R2 ;  /* 0x00000002001c7202 */ /* 0x000fe20000000f00 */
[----:B------:R-:W-:Y:S06]  /*1c40*/  BRA `(.L_x_107) ;  /* 0x0000000000087947 */ /* 0x000fec0003800000 */
.L_x_108:
[----:B------:R-:W-:Y:S01]  /*1c50*/  LOP3.LUT R29, R11, 0x80000, RZ, 0xfc, !PT ;  /* 0x000800000b1d7812 */ /* 0x000fe200078efcff */
[----:B------:R-:W-:-:S07]  /*1c60*/  IMAD.MOV.U32 R28, RZ, RZ, R10 ;  /* 0x000000ffff1c7224 */ /* 0x000fce00078e000a */
.L_x_107:
[----:B------:R-:W-:Y:S05]  /*1c70*/  BSYNC.RECONVERGENT B1 ;  /* 0x0000000000017941 */ /* 0x000fea0003800200 */
.L_x_105:
[----:B------:R-:W-:Y:S01]  /*1c80*/  MOV R2, R0 ;  /* 0x0000000000027202 */ /* 0x000fe20000000f00 */
[----:B------:R-:W-:-:S04]  /*1c90*/  IMAD.MOV.U32 R3, RZ, RZ, 0x0 ;  /* 0x00000000ff037424 */ /* 0x000fc800078e00ff */
[----:B------:R-:W-:Y:S05]  /*1ca0*/  RET.REL.NODEC R2 `(_Z15laststep_kernelPfS_S_S_S_S_S_S_S_iifff) ;  /* 0xffffffe002d47950 */ /* 0x000fea0003c3ffff */
        .weak           $__internal_3_$__cuda_sm3x_div_rn_noftz_f32_slowpath
        .type           $__internal_3_$__cuda_sm3x_div_rn_noftz_f32_slowpath,@function
        .size           $__internal_3_$__cuda_sm3x_div_rn_noftz_f32_slowpath,(.L_x_236 - $__internal_3_$__cuda_sm3x_div_rn_noftz_f32_slowpath)
$__internal_3_$__cuda_sm3x_div_rn_noftz_f32_slowpath:
        /* <DEDUP_REMOVED lines=27> */
[----:B------:R-:W-:-:S05]  /*1e60*/  VIADD R2, R10, 0xffffffff ;  /* 0xffffffff0a027836 */ /* 0x000fca0000000000 */
[----:B------:R-:W-:Y:S02]  /*1e70*/  ISETP.GE.AND P0, PT, R2, RZ, PT ;  /* 0x000000ff0200720c */ /* 0x000fe40003f06270 */
[----:B------:R-:W-:-:S04]  /*1e80*/  IADD3 R2, PT, PT, R4, -0x1, RZ ;  /* 0xffffffff04027810 */ /* 0x000fc80007ffe0ff */
[----:B------:R-:W-:-:S07]  /*1e90*/  ISETP.GE.AND P1, PT, R2, RZ, PT ;  /* 0x000000ff0200720c */ /* 0x000fce0003f26270 */
[----:B------:R-:W-:Y:S01]  /*1ea0*/  @P0 IMAD.MOV.U32 R2, RZ, RZ, RZ ;  /* 0x000000ffff020224 */ /* 0x000fe200078e00ff */
[----:B------:R-:W-:Y:S01]  /*1eb0*/  @!P0 MOV R2, 0xffffffc0 ;  /* 0xffffffc000028802 */ /* 0x000fe20000000f00 */
[----:B------:R-:W-:-:S04]  /*1ec0*/  @!P0 FFMA R0, R0, 1.84467440737095516160e+19, RZ ;  /* 0x5f80000000008823 */ /* 0x000fc800000000ff */
[----:B------:R-:W-:Y:S01]  /*1ed0*/  @!P1 FFMA R3, R3, 1.84467440737095516160e+19, RZ ;  /* 0x5f80000003039823 */ /* 0x000fe200000000ff */
[----:B------:R-:W-:-:S07]  /*1ee0*/  @!P1 VIADD R2, R2, 0x40 ;  /* 0x0000004002029836 */ /* 0x000fce0000000000 */
.L_x_111:
        /* <DEDUP_REMOVED lines=17> */
[----:B------:R-:W-:-:S05]  /*2000*/  LOP3.LUT R2, R4, 0xff, RZ, 0xc0, !PT ;  /* 0x000000ff04027812 */ /* 0x000fca00078ec0ff */
[----:B------:R-:W-:-:S05]  /*2010*/  IMAD.IADD R2, R2, 0x1, R11 ;  /* 0x0000000102027824 */ /* 0x000fca00078e020b */
[----:B------:R-:W-:-:S04]  /*2020*/  IADD3 R4, PT, PT, R2, -0x1, RZ ;  /* 0xffffffff02047810 */ /* 0x000fc80007ffe0ff */
        /* <DEDUP_REMOVED lines=12> */
[C---:B------:R-:W-:Y:S01]  /*20f0*/  VIADD R3, R2.reuse, 0x20 ;  /* 0x0000002002037836 */ /* 0x040fe20000000000 */
[----:B------:R-:W-:Y:S02]  /*2100*/  ISETP.NE.AND P2, PT, R2, RZ, PT ;  /* 0x000000ff0200720c */ /* 0x000fe40003f45270 */
[----:B------:R-:W-:Y:S02]  /*2110*/  LOP3.LUT R4, R4, 0x7fffff, RZ, 0xc0, !PT ;  /* 0x007fffff04047812 */ /* 0x000fe400078ec0ff */
[----:B------:R-:W-:Y:S02]  /*2120*/  ISETP.NE.AND P1, PT, R2, RZ, PT ;  /* 0x000000ff0200720c */ /* 0x000fe40003f25270 */
[----:B------:R-:W-:-:S02]  /*2130*/  LOP3.LUT R4, R4, 0x800000, RZ, 0xfc, !PT ;  /* 0x0080000004047812 */ /* 0x000fc400078efcff */
        /* <DEDUP_REMOVED lines=10> */
[----:B------:R-:W-:-:S04]  /*21e0*/  LOP3.LUT R2, R2, R11, RZ, 0xc0, !PT ;  /* 0x0000000b02027212 */ /* 0x000fc800078ec0ff */
[----:B------:R-:W-:-:S04]  /*21f0*/  IADD3 R3, PT, PT, R3, R2, RZ ;  /* 0x0000000203037210 */ /* 0x000fc80007ffe0ff */
[----:B------:R-:W-:Y:S01]  /*2200*/  LOP3.LUT R0, R3, R0, RZ, 0xfc, !PT ;  /* 0x0000000003007212 */ /* 0x000fe200078efcff */
[----:B------:R-:W-:Y:S06]  /*2210*/  BRA `(.L_x_119) ;  /* 0x0000000000107947 */ /* 0x000fec0003800000 */
.L_x_118:
[----:B------:R-:W-:-:S04]  /*2220*/  LOP3.LUT R0, R0, 0x80000000, RZ, 0xc0, !PT ;  /* 0x8000000000007812 */ /* 0x000fc800078ec0ff */
[----:B------:R-:W-:Y:S01]  /*2230*/  LOP3.LUT R0, R0, 0x7f800000, RZ, 0xfc, !PT ;  /* 0x7f80000000007812 */ /* 0x000fe200078efcff */
[----:B------:R-:W-:Y:S06]  /*2240*/  BRA `(.L_x_119) ;  /* 0x0000000000047947 */ /* 0x000fec0003800000 */
.L_x_117:
[----:B------:R-:W-:-:S07]  /*2250*/  IMAD R0, R11, 0x800000, R0 ;  /* 0x008000000b007824 */ /* 0x000fce00078e0200 */
.L_x_119:
[----:B------:R-:W-:Y:S05]  /*2260*/  BSYNC.RECONVERGENT B1 ;  /* 0x0000000000017941 */ /* 0x000fea0003800200 */
.L_x_116:
[----:B------:R-:W-:Y:S05]  /*2270*/  BRA `(.L_x_120) ;  /* 0x0000000000207947 */ /* 0x000fea0003800000 */
.L_x_115:
[----:B------:R-:W-:-:S04]  /*2280*/  LOP3.LUT R0, R3, 0x80000000, R0, 0x48, !PT ;  /* 0x8000000003007812 */ /* 0x000fc800078e4800 */
[----:B------:R-:W-:Y:S01]  /*2290*/  LOP3.LUT R0, R0, 0x7f800000, RZ, 0xfc, !PT ;  /* 0x7f80000000007812 */ /* 0x000fe200078efcff */
[----:B------:R-:W-:Y:S06]  /*22a0*/  BRA `(.L_x_120) ;  /* 0x0000000000147947 */ /* 0x000fec0003800000 */
.L_x_114:
[----:B------:R-:W-:Y:S01]  /*22b0*/  LOP3.LUT R0, R3, 0x80000000, R0, 0x48, !PT ;  /* 0x8000000003007812 */ /* 0x000fe200078e4800 */
[----:B------:R-:W-:Y:S06]  /*22c0*/  BRA `(.L_x_120) ;  /* 0x00000000000c7947 */ /* 0x000fec0003800000 */
.L_x_113:
[----:B------:R-:W0:Y:S01]  /*22d0*/  MUFU.RSQ R0, -QNAN ;  /* 0xffc0000000007908 */ /* 0x000e220000001400 */
[----:B------:R-:W-:Y:S05]  /*22e0*/  BRA `(.L_x_120) ;  /* 0x0000000000047947 */ /* 0x000fea0003800000 */
.L_x_112:
[----:B------:R-:W-:-:S07]  /*22f0*/  FADD.FTZ R0, R0, R3 ;  /* 0x0000000300007221 */ /* 0x000fce0000010000 */
.L_x_120:
[----:B------:R-:W-:Y:S05]  /*2300*/  BSYNC.RECONVERGENT B0 ;  /* 0x0000000000007941 */ /* 0x000fea0003800200 */
.L_x_110:
[----:B------:R-:W-:Y:S01]  /*2310*/  HFMA2 R3, -RZ, RZ, 0, 0 ;  /* 0x00000000ff037431 */ /* 0x000fe200000001ff */
[----:B------:R-:W-:-:S04]  /*2320*/  MOV R2, R6 ;  /* 0x0000000600027202 */ /* 0x000fc80000000f00 */
[----:B0-----:R-:W-:Y:S05]  /*2330*/  RET.REL.NODEC R2 `(_Z15laststep_kernelPfS_S_S_S_S_S_S_S_iifff) ;  /* 0xffffffdc02307950 */ /* 0x001fea0003c3ffff */
.L_x_121:
        /* <DEDUP_REMOVED lines=12> */
.L_x_236:


//--------------------- .text._Z14half_ij_kernelPfS_S_S_S_S_S_S_S_iifff --------------------------
	.section	.text._Z14half_ij_kernelPfS_S_S_S_S_S_S_S_iifff,"ax",@progbits
	.align	128
        .global         _Z14half_ij_kernelPfS_S_S_S_S_S_S_S_iifff
        .type           _Z14half_ij_kernelPfS_S_S_S_S_S_S_S_iifff,@function
        .size           _Z14half_ij_kernelPfS_S_S_S_S_S_S_S_iifff,(.L_x_238 - _Z14half_ij_kernelPfS_S_S_S_S_S_S_S_iifff)
        .other          _Z14half_ij_kernelPfS_S_S_S_S_S_S_S_iifff,@"STO_CUDA_ENTRY STV_DEFAULT"
_Z14half_ij_kernelPfS_S_S_S_S_S_S_S_iifff:
.text._Z14half_ij_kernelPfS_S_S_S_S_S_S_S_iifff:
[----:B------:R-:W-:Y:S08]  /*0000*/  LDC R1, c[0x0][0x37c] ;  /* 0x0000df00ff017b82 */ /* 0x000ff00000000800 */
[----:B------:R-:W0:Y:S01]  /*0010*/  S2UR UR8, SR_CTAID.X ;  /* 0x00000000000879c3 */ /* 0x000e220000002500 */
[----:B------:R-:W1:Y:S01]  /*0020*/  LDCU UR4, c[0x0][0x370] ;  /* 0x00006e00ff0477ac */ /* 0x000e620008000800 */
[----:B------:R-:W2:Y:S01]  /*0030*/  S2R R5, SR_TID.Y ;  /* 0x0000000000057919 */ /* 0x000ea20000002200 */
[----:B------:R-:W3:Y:S01]  /*0040*/  LDCU.64 UR6, c[0x0][0x358] ;  /* 0x00006b00ff0677ac */ /* 0x000ee20008000a00 */
[----:B------:R-:W4:Y:S04]  /*0050*/  S2R R18, SR_TID.X ;  /* 0x0000000000127919 */ /* 0x000f280000002100 */
[----:B------:R-:W4:Y:S08]  /*0060*/  LDC R3, c[0x0][0x360] ;  /* 0x0000d800ff037b82 */ /* 0x000f300000000800 */
[----:B------:R-:W2:Y:S01]  /*0070*/  S2UR UR9, SR_CTAID.Y ;  /* 0x00000000000979c3 */ /* 0x000ea20000002600 */
[----:B-1----:R-:W-:-:S07]  /*0080*/  USHF.R.U32.HI UR4, URZ, 0x1, UR4 ;  /* 0x00000001ff047899 */ /* 0x002fce0008011604 */
[----:B------:R-:W2:Y:S01]  /*0090*/  LDC R0, c[0x0][0x364] ;  /* 0x0000d900ff007b82 */ /* 0x000ea20000000800 */
[----:B0-----:R-:W-:-:S04]  /*00a0*/  UISETP.GE.U32.AND UP0, UPT, UR8, UR4, UPT ;  /* 0x000000040800728c */ /* 0x001fc8000bf06070 */
[----:B------:R-:W-:Y:S02]  /*00b0*/  USEL UR5, UR4, URZ, UP0 ;  /* 0x000000ff04057287 */ /* 0x000fe40008000000 */
[----:B------:R-:W-:Y:S02]  /*00c0*/  UISETP.GE.U32.AND UP0, UPT, UR8, UR4, UPT ;  /* 0x000000040800728c */ /* 0x000fe4000bf06070 */
[----:B------:R-:W-:-:S06]  /*00d0*/  UIADD3 UR5, UPT, UPT, -UR5, UR8, URZ ;  /* 0x0000000805057290 */ /* 0x000fcc000fffe1ff */
[----:B----4-:R-:W-:Y:S02]  /*00e0*/  IMAD R18, R3, UR5, R18 ;  /* 0x0000000503127c24 */ /* 0x010fe4000f8e0212 */
[----:B--2---:R-:W-:Y:S01]  /*00f0*/  IMAD R5, R0, UR9, R5 ;  /* 0x0000000900057c24 */ /* 0x004fe2000f8e0205 */
[----:B---3--:R-:W-:Y:S06]  /*0100*/  BRA.U UP0, `(.L_x_122) ;  /* 0x0000000d00247547 */ /* 0x008fec000b800000 */
[----:B------:R-:W0:Y:S02]  /*0110*/  LDCU.64 UR8, c[0x0][0x3c8] ;  /* 0x00007900ff0877ac */ /* 0x000e240008000a00 */
[----:B0-----:R-:W-:-:S06]  /*0120*/  UIADD3 UR4, UPT, UPT, UR8, -0x1, URZ ;  /* 0xffffffff08047890 */ /* 0x001fcc000fffe0ff */
[----:B------:R-:W-:-:S04]  /*0130*/  ISETP.GE.AND P0, PT, R18, UR4, PT ;  /* 0x0000000412007c0c */ /* 0x000fc8000bf06270 */
[----:B------:R-:W-:-:S13]  /*0140*/  ISETP.GE.OR P0, PT, R5, UR9, P0 ;  /* 0x0000000905007c0c */ /* 0x000fda0008706670 */
[----:B------:R-:W-:Y:S05]  /*0150*/  @P0 EXIT ;  /* 0x000000000000094d */ /* 0x000fea0003800000 */
[----:B------:R-:W0:Y:S01]  /*0160*/  LDC.64 R20, c[0x0][0x388] ;  /* 0x0000e200ff147b82 */ /* 0x000e220000000a00 */
[----:B------:R-:W-:Y:S01]  /*0170*/  IMAD R14, R5, UR8, R18 ;  /* 0x00000008050e7c24 */ /* 0x000fe2000f8e0212 */
[----:B------:R-:W1:Y:S06]  /*0180*/  LDCU UR4, c[0x0][0x3d0] ;  /* 0x00007a00ff0477ac */ /* 0x000e6c0008000800 */
[----:B------:R-:W2:Y:S01]  /*0190*/  LDC.64 R16, c[0x0][0x380] ;  /* 0x0000e000ff107b82 */ /* 0x000ea20000000a00 */
[----:B0-----:R-:W-:-:S05]  /*01a0*/  IMAD.WIDE R20, R14, 0x4, R20 ;  /* 0x000000040e147825 */ /* 0x001fca00078e0214 */
[----:B------:R-:W3:Y:S04]  /*01b0*/  LDG.E R4, desc[UR6][R20.64+0x4] ;  /* 0x0000040614047981 */ /* 0x000ee8000c1e1900 */
[----:B------:R-:W3:Y:S01]  /*01c0*/  LDG.E R15, desc[UR6][R20.64] ;  /* 0x00000006140f7981 */ /* 0x000ee2000c1e1900 */
[----:B--2---:R-:W-:-:S05]  /*01d0*/  IMAD.WIDE R16, R14, 0x4, R16 ;  /* 0x000000040e107825 */ /* 0x004fca00078e0210 */
[----:B------:R-:W2:Y:S04]  /*01e0*/  LDG.E R0, desc[UR6][R16.64+0x4] ;  /* 0x0000040610007981 */ /* 0x000ea8000c1e1900 */
[----:B------:R-:W2:Y:S01]  /*01f0*/  LDG.E R11, desc[UR6][R16.64] ;  /* 0x00000006100b7981 */ /* 0x000ea2000c1e1900 */
[----:B-1----:R-:W0:Y:S01]  /*0200*/  F2F.F64.F32 R6, UR4 ;  /* 0x0000000400067d10 */ /* 0x002e220008201800 */
[----:B------:R-:W1:Y:S01]  /*0210*/  LDCU UR4, c[0x0][0x3d8] ;  /* 0x00007b00ff0477ac */ /* 0x000e620008000800 */
[----:B------:R-:W-:Y:S01]  /*0220*/  IMAD.MOV.U32 R2, RZ, RZ, 0x1 ;  /* 0x00000001ff027424 */ /* 0x000fe200078e00ff */
[----:B------:R-:W-:Y:S05]  /*0230*/  BSSY.RECONVERGENT B0, `(.L_x_123) ;  /* 0x000001b000007945 */ /* 0x000fea0003800200 */
[----:B0-----:R-:W0:Y:S02]  /*0240*/  MUFU.RCP64H R3, R7 ;  /* 0x0000000700037308 */ /* 0x001e240000001800 */
[----:B0-----:R-:W-:-:S08]  /*0250*/  DFMA R8, -R6, R2, 1 ;  /* 0x3ff000000608742b */ /* 0x001fd00000000102 */
[----:B------:R-:W-:Y:S02]  /*0260*/  DFMA R12, R8, R8, R8 ;  /* 0x00000008080c722b */ /* 0x000fe40000000008 */
[----:B-1----:R-:W0:Y:S06]  /*0270*/  F2F.F64.F32 R8, UR4 ;  /* 0x0000000400087d10 */ /* 0x002e2c0008201800 */
[----:B------:R-:W-:-:S08]  /*0280*/  DFMA R12, R2, R12, R2 ;  /* 0x0000000c020c722b */ /* 0x000fd00000000002 */
[----:B------:R-:W-:Y:S02]  /*0290*/  DFMA R22, -R6, R12, 1 ;  /* 0x3ff000000616742b */ /* 0x000fe4000000010c */
[----:B0-----:R-:W-:-:S06]  /*02a0*/  DMUL R8, R8, 0.5 ;  /* 0x3fe0000008087828 */ /* 0x001fcc0000000000 */
[----:B------:R-:W-:Y:S01]  /*02b0*/  DFMA R22, R12, R22, R12 ;  /* 0x000000160c16722b */ /* 0x000fe2000000000c */
[----:B---3--:R-:W-:-:S04]  /*02c0*/  FADD R4, R4, -R15 ;  /* 0x8000000f04047221 */ /* 0x008fc80000000000 */
[----:B------:R-:W0:Y:S01]  /*02d0*/  F2F.F64.F32 R2, R4 ;  /* 0x0000000400027310 */ /* 0x000e220000201800 */
[----:B--2---:R-:W-:Y:S01]  /*02e0*/  FADD R0, R0, R11 ;  /* 0x0000000b00007221 */ /* 0x004fe20000000000 */
[----:B0-----:R-:W-:-:S08]  /*02f0*/  DMUL R12, R8, R2 ;  /* 0x00000002080c7228 */ /* 0x001fd00000000000 */
[----:B------:R-:W-:Y:S02]  /*0300*/  DMUL R2, R12, R22 ;  /* 0x000000160c027228 */ /* 0x000fe40000000000 */
[----:B------:R-:W-:-:S06]  /*0310*/  FSETP.GEU.AND P1, PT, |R13|, 6.5827683646048100446e-37, PT ;  /* 0x036000000d00780b */ /* 0x000fcc0003f2e200 */
[----:B------:R-:W-:-:S08]  /*0320*/  DFMA R24, -R6, R2, R12 ;  /* 0x000000020618722b */ /* 0x000fd0000000010c */
[----:B------:R-:W-:Y:S01]  /*0330*/  DFMA R2, R22, R24, R2 ;  /* 0x000000181602722b */ /* 0x000fe20000000002 */
[----:B------:R0:W1:Y:S09]  /*0340*/  F2F.F64.F32 R22, R0 ;  /* 0x0000000000167310 */ /* 0x0000720000201800 */
[----:B------:R-:W-:-:S05]  /*0350*/  FFMA R10, RZ, R7, R3 ;  /* 0x00000007ff0a7223 */ /* 0x000fca0000000003 */
[----:B------:R-:W-:-:S13]  /*0360*/  FSETP.GT.AND P0, PT, |R10|, 1.469367938527859385e-39, PT ;  /* 0x001000000a00780b */ /* 0x000fda0003f04200 */
[----:B01----:R-:W-:Y:S05]  /*0370*/  @P0 BRA P1, `(.L_x_124) ;  /* 0x0000000000180947 */ /* 0x003fea0000800000 */
[----:B------:R-:W-:Y:S01]  /*0380*/  IMAD.MOV.U32 R2, RZ, RZ, R12 ;  /* 0x000000ffff027224 */ /* 0x000fe200078e000c */
[----:B------:R-:W-:Y:S01]  /*0390*/  MOV R3, R13 ;  /* 0x0000000d00037202 */ /* 0x000fe20000000f00 */
[----:B------:R-:W-:Y:S01]  /*03a0*/  IMAD.MOV.U32 R12, RZ, RZ, R6 ;  /* 0x000000ffff0c7224 */ /* 0x000fe200078e0006 */
[----:B------:R-:W-:Y:S01]  /*03b0*/  MOV R4, 0x3e0 ;  /* 0x000003e000047802 */ /* 0x000fe20000000f00 */
[----:B------:R-:W-:-:S07]  /*03c0*/  IMAD.MOV.U32 R13, RZ, RZ, R7 ;  /* 0x000000ffff0d7224 */ /* 0x000fce00078e0007 */
[----:B------:R-:W-:Y:S05]  /*03d0*/  CALL.REL.NOINC `($__internal_4_$__cuda_sm20_div_rn_f64_full) ;  /* 0x0000001400987944 */ /* 0x000fea0003c00000 */
.L_x_124:
[----:B------:R-:W-:Y:S05]  /*03e0*/  BSYNC.RECONVERGENT B0 ;  /* 0x0000000000007941 */ /* 0x000fea0003800200 */
.L_x_123:
[----:B------:R-:W0:Y:S01]  /*03f0*/  LDCU UR4, c[0x0][0x3c8] ;  /* 0x00007900ff0477ac */ /* 0x000e220008000800 */
[----:B------:R-:W1:Y:S01]  /*0400*/  LDC.64 R10, c[0x0][0x398] ;  /* 0x0000e600ff0a7b82 */ /* 0x000e620000000a00 */
[----:B------:R-:W-:-:S07]  /*0410*/  DFMA R22, R22, 0.5, R2 ;  /* 0x3fe000001616782b */ /* 0x000fce0000000002 */
[----:B------:R-:W2:Y:S03]  /*0420*/  LDC.64 R12, c[0x0][0x390] ;  /* 0x0000e400ff0c7b82 */ /* 0x000ea60000000a00 */
[----:B------:R-:W3:Y:S01]  /*0430*/  F2F.F32.F64 R23, R22 ;  /* 0x0000001600177310 */ /* 0x000ee20000301000 */
[----:B0-----:R-:W-:-:S05]  /*0440*/  IMAD R5, R5, UR4, -R5 ;  /* 0x0000000405057c24 */ /* 0x001fca000f8e0a05 */
[----:B------:R-:W-:-:S05]  /*0450*/  IADD3 R5, PT, PT, R18, R5, RZ ;  /* 0x0000000512057210 */ /* 0x000fca0007ffe0ff */
[----:B-1----:R-:W-:-:S05]  /*0460*/  IMAD.WIDE R2, R5, 0x4, R10 ;  /* 0x0000000405027825 */ /* 0x002fca00078e020a */
[----:B---3--:R0:W-:Y:S04]  /*0470*/  STG.E desc[UR6][R2.64], R23 ;  /* 0x0000001702007986 */ /* 0x0081e8000c101906 */
[----:B------:R-:W3:Y:S01]  /*0480*/  LDG.E R25, desc[UR6][R16.64+0x4] ;  /* 0x0000040610197981 */ /* 0x000ee2000c1e1900 */
[----:B--2---:R-:W-:-:S03]  /*0490*/  IMAD.WIDE R10, R14, 0x4, R12 ;  /* 0x000000040e0a7825 */ /* 0x004fc600078e020c */
[----:B------:R-:W2:Y:S04]  /*04a0*/  LDG.E R13, desc[UR6][R20.64+0x4] ;  /* 0x00000406140d7981 */ /* 0x000ea8000c1e1900 */
[----:B------:R-:W4:Y:S04]  /*04b0*/  LDG.E R0, desc[UR6][R10.64+0x4] ;  /* 0x000004060a007981 */ /* 0x000f28000c1e1900 */
[----:B------:R-:W4:Y:S01]  /*04c0*/  LDG.E R15, desc[UR6][R10.64] ;  /* 0x000000060a0f7981 */ /* 0x000f22000c1e1900 */
[----:B------:R-:W-:Y:S01]  /*04d0*/  BSSY.RECONVERGENT B0, `(.L_x_125) ;  /* 0x0000010000007945 */ /* 0x000fe20003800200 */
[----:B---3--:R-:W1:Y:S01]  /*04e0*/  MUFU.RCP R4, R25 ;  /* 0x0000001900047308 */ /* 0x008e620000001000 */
[C---:B----4-:R-:W-:Y:S01]  /*04f0*/  FADD R18, R0.reuse, R15 ;  /* 0x0000000f00127221 */ /* 0x050fe20000000000 */
[----:B--2---:R-:W-:-:S06]  /*0500*/  FMUL R0, R0, R13 ;  /* 0x0000000d00007220 */ /* 0x004fcc0000400000 */
[----:B------:R-:W2:Y:S01]  /*0510*/  FCHK P0, R0, R25 ;  /* 0x0000001900007302 */ /* 0x000ea20000000000 */
[----:B-1----:R-:W-:-:S04]  /*0520*/  FFMA R27, -R25, R4, 1 ;  /* 0x3f800000191b7423 */ /* 0x002fc80000000104 */
[----:B------:R-:W-:-:S03]  /*0530*/  FFMA R27, R4, R27, R4 ;  /* 0x0000001b041b7223 */ /* 0x000fc60000000004 */
[----:B------:R-:W1:Y:S01]  /*0540*/  F2F.F64.F32 R18, R18 ;  /* 0x0000001200127310 */ /* 0x000e620000201800 */
[----:B------:R-:W-:-:S04]  /*0550*/  FFMA R14, R0, R27, RZ ;  /* 0x0000001b000e7223 */ /* 0x000fc800000000ff */
[----:B0-----:R-:W-:-:S04]  /*0560*/  FFMA R2, -R25, R14, R0 ;  /* 0x0000000e19027223 */ /* 0x001fc80000000100 */
[----:B------:R-:W-:Y:S01]  /*0570*/  FFMA R14, R27, R2, R14 ;  /* 0x000000021b0e7223 */ /* 0x000fe2000000000e */
[----:B--2---:R-:W-:Y:S06]  /*0580*/  @!P0 BRA `(.L_x_126) ;  /* 0x0000000000108947 */ /* 0x004fec0003800000 */
[----:B------:R-:W-:Y:S01]  /*0590*/  IMAD.MOV.U32 R13, RZ, RZ, R25 ;  /* 0x000000ffff0d7224 */ /* 0x000fe200078e0019 */
[----:B------:R-:W-:-:S07]  /*05a0*/  MOV R2, 0x5c0 ;  /* 0x000005c000027802 */ /* 0x000fce0000000f00 */
[----:B-1----:R-:W-:Y:S05]  /*05b0*/  CALL.REL.NOINC `($__internal_5_$__cuda_sm3x_div_rn_noftz_f32_slowpath) ;  /* 0x0000001800b07944 */ /* 0x002fea0003c00000 */
[----:B------:R-:W-:-:S07]  /*05c0*/  IMAD.MOV.U32 R14, RZ, RZ, R0 ;  /* 0x000000ffff0e7224 */ /* 0x000fce00078e0000 */
.L_x_126:
[----:B------:R-:W-:Y:S05]  /*05d0*/  BSYNC.RECONVERGENT B0 ;  /* 0x0000000000007941 */ /* 0x000fea0003800200 */
.L_x_125:
[----:B------:R-:W2:Y:S04]  /*05e0*/  LDG.E R13, desc[UR6][R16.64] ;  /* 0x00000006100d7981 */ /* 0x000ea8000c1e1900 */
        /* <DEDUP_REMOVED lines=10> */
[----:B--2---:R-:W-:Y:S06]  /*0690*/  @!P0 BRA `(.L_x_128) ;  /* 0x00000000000c8947 */ /* 0x004fec0003800000 */
[----:B------:R-:W-:-:S07]  /*06a0*/  MOV R2, 0x6c0 ;  /* 0x000006c000027802 */ /* 0x000fce0000000f00 */
[----:B-1----:R-:W-:Y:S05]  /*06b0*/  CALL.REL.NOINC `($__internal_5_$__cuda_sm3x_div_rn_noftz_f32_slowpath) ;  /* 0x0000001800707944 */ /* 0x002fea0003c00000 */
[----:B------:R-:W-:-:S07]  /*06c0*/  MOV R15, R0 ;  /* 0x00000000000f7202 */ /* 0x000fce0000000f00 */
.L_x_128:
[----:B------:R-:W-:Y:S05]  /*06d0*/  BSYNC.RECONVERGENT B0 ;  /* 0x0000000000007941 */ /* 0x000fea0003800200 */
.L_x_127:
[----:B------:R-:W0:Y:S01]  /*06e0*/  MUFU.RCP64H R11, R7 ;  /* 0x00000007000b7308 */ /* 0x000e220000001800 */
[----:B------:R-:W-:Y:S02]  /*06f0*/  IMAD.MOV.U32 R10, RZ, RZ, 0x1 ;  /* 0x00000001ff0a7424 */ /* 0x000fe400078e00ff */
[----:B------:R-:W-:Y:S01]  /*0700*/  FADD R0, -R15, R14 ;  /* 0x0000000e0f007221 */ /* 0x000fe20000000100 */
[----:B------:R-:W-:Y:S03]  /*0710*/  BSSY.RECONVERGENT B0, `(.L_x_129) ;  /* 0x0000015000007945 */ /* 0x000fe60003800200 */
[----:B0-----:R-:W-:-:S08]  /*0720*/  DFMA R2, -R6, R10, 1 ;  /* 0x3ff000000602742b */ /* 0x001fd0000000010a */
[----:B------:R-:W-:Y:S02]  /*0730*/  DFMA R12, R2, R2, R2 ;  /* 0x00000002020c722b */ /* 0x000fe40000000002 */
[----:B------:R-:W0:Y:S06]  /*0740*/  F2F.F64.F32 R2, R0 ;  /* 0x0000000000027310 */ /* 0x000e2c0000201800 */
[----:B------:R-:W-:-:S08]  /*0750*/  DFMA R10, R10, R12, R10 ;  /* 0x0000000c0a0a722b */ /* 0x000fd0000000000a */
[----:B------:R-:W-:Y:S02]  /*0760*/  DFMA R14, -R6, R10, 1 ;  /* 0x3ff00000060e742b */ /* 0x000fe4000000010a */
[----:B0-----:R-:W-:-:S06]  /*0770*/  DMUL R12, R8, R2 ;  /* 0x00000002080c7228 */ /* 0x001fcc0000000000 */
        /* <DEDUP_REMOVED lines=11> */
[----:B------:R-:W-:Y:S01]  /*0830*/  MOV R4, 0x860 ;  /* 0x0000086000047802 */ /* 0x000fe20000000f00 */
[----:B------:R-:W-:-:S07]  /*0840*/  IMAD.MOV.U32 R13, RZ, RZ, R7 ;  /* 0x000000ffff0d7224 */ /* 0x000fce00078e0007 */
[----:B-1----:R-:W-:Y:S05]  /*0850*/  CALL.REL.NOINC `($__internal_4_$__cuda_sm20_div_rn_f64_full) ;  /* 0x0000001000787944 */ /* 0x002fea0003c00000 */
.L_x_130:
[----:B------:R-:W-:Y:S05]  /*0860*/  BSYNC.RECONVERGENT B0 ;  /* 0x0000000000007941 */ /* 0x000fea0003800200 */
.L_x_129:
[----:B------:R-:W0:Y:S01]  /*0870*/  LDC.64 R10, c[0x0][0x3a8] ;  /* 0x0000ea00ff0a7b82 */ /* 0x000e220000000a00 */
[----:B-1----:R-:W-:-:S10]  /*0880*/  DFMA R2, R18, 0.5, R2 ;  /* 0x3fe000001202782b */ /* 0x002fd40000000002 */
[----:B------:R-:W1:Y:S01]  /*0890*/  F2F.F32.F64 R3, R2 ;  /* 0x0000000200037310 */ /* 0x000e620000301000 */
[----:B0-----:R-:W-:-:S05]  /*08a0*/  IMAD.WIDE R10, R5, 0x4, R10 ;  /* 0x00000004050a7825 */ /* 0x001fca00078e020a */
[----:B-1----:R0:W-:Y:S04]  /*08b0*/  STG.E desc[UR6][R10.64], R3 ;  /* 0x000000030a007986 */ /* 0x0021e8000c101906 */
[----:B------:R-:W2:Y:S04]  /*08c0*/  LDG.E R14, desc[UR6][R16.64+0x4] ;  /* 0x00000406100e7981 */ /* 0x000ea8000c1e1900 */
[----:B------:R-:W3:Y:S04]  /*08d0*/  LDG.E R0, desc[UR6][R20.64+0x4] ;  /* 0x0000040614007981 */ /* 0x000ee8000c1e1900 */
[----:B------:R-:W3:Y:S01]  /*08e0*/  LDG.E R15, desc[UR6][R20.64] ;  /* 0x00000006140f7981 */ /* 0x000ee2000c1e1900 */
[----:B------:R-:W-:Y:S01]  /*08f0*/  BSSY.RECONVERGENT B0, `(.L_x_131) ;  /* 0x0000010000007945 */ /* 0x000fe20003800200 */
[----:B--2---:R-:W1:Y:S01]  /*0900*/  MUFU.RCP R13, R14 ;  /* 0x0000000e000d7308 */ /* 0x004e620000001000 */
[C---:B---3--:R-:W-:Y:S01]  /*0910*/  FADD R18, R0.reuse, R15 ;  /* 0x0000000f00127221 */ /* 0x048fe20000000000 */
[----:B------:R-:W-:-:S06]  /*0920*/  FMUL R0, R0, R0 ;  /* 0x0000000000007220 */ /* 0x000fcc0000400000 */
[----:B------:R-:W2:Y:S01]  /*0930*/  FCHK P0, R0, R14 ;  /* 0x0000000e00007302 */ /* 0x000ea20000000000 */
[----:B-1----:R-:W-:-:S07]  /*0940*/  FFMA R4, -R14, R13, 1 ;  /* 0x3f8000000e047423 */ /* 0x002fce000000010d */
[----:B------:R-:W1:Y:S01]  /*0950*/  F2F.F64.F32 R18, R18 ;  /* 0x0000001200127310 */ /* 0x000e620000201800 */
[----:B------:R-:W-:-:S04]  /*0960*/  FFMA R13, R13, R4, R13 ;  /* 0x000000040d0d7223 */ /* 0x000fc8000000000d */
[----:B------:R-:W-:-:S04]  /*0970*/  FFMA R2, R0, R13, RZ ;  /* 0x0000000d00027223 */ /* 0x000fc800000000ff */
[----:B0-----:R-:W-:-:S04]  /*0980*/  FFMA R3, -R14, R2, R0 ;  /* 0x000000020e037223 */ /* 0x001fc80000000100 */
[----:B------:R-:W-:Y:S01]  /*0990*/  FFMA R13, R13, R3, R2 ;  /* 0x000000030d0d7223 */ /* 0x000fe20000000002 */
[----:B--2---:R-:W-:Y:S06]  /*09a0*/  @!P0 BRA `(.L_x_132) ;  /* 0x0000000000108947 */ /* 0x004fec0003800000 */
[----:B------:R-:W-:Y:S02]  /*09b0*/  MOV R13, R14 ;  /* 0x0000000e000d7202 */ /* 0x000fe40000000f00 */
[----:B------:R-:W-:-:S07]  /*09c0*/  MOV R2, 0x9e0 ;  /* 0x000009e000027802 */ /* 0x000fce0000000f00 */
[----:B-1----:R-:W-:Y:S05]  /*09d0*/  CALL.REL.NOINC `($__internal_5_$__cuda_sm3x_div_rn_noftz_f32_slowpath) ;  /* 0x0000001400a87944 */ /* 0x002fea0003c00000 */
[----:B------:R-:W-:-:S07]  /*09e0*/  IMAD.MOV.U32 R13, RZ, RZ, R0 ;  /* 0x000000ffff0d7224 */ /* 0x000fce00078e0000 */
.L_x_132:
[----:B------:R-:W-:Y:S05]  /*09f0*/  BSYNC.RECONVERGENT B0 ;  /* 0x0000000000007941 */ /* 0x000fea0003800200 */
.L_x_131:
[----:B------:R-:W2:Y:S01]  /*0a00*/  LDG.E R16, desc[UR6][R16.64] ;  /* 0x0000000610107981 */ /* 0x000ea2000c1e1900 */
[----:B------:R-:W0:Y:S01]  /*0a10*/  F2F.F64.F32 R2, R14 ;  /* 0x0000000e00027310 */ /* 0x000e220000201800 */
[----:B------:R-:W-:Y:S01]  /*0a20*/  FMUL R0, R15, R15 ;  /* 0x0000000f0f007220 */ /* 0x000fe20000400000 */
[----:B------:R-:W-:Y:S01]  /*0a30*/  UMOV UR4, 0x9ba5e354 ;  /* 0x9ba5e35400047882 */ /* 0x000fe20000000000 */
[----:B------:R-:W-:Y:S01]  /*0a40*/  UMOV UR5, 0x4013a0c4 ;  /* 0x4013a0c400057882 */ /* 0x000fe20000000000 */
[----:B------:R-:W-:Y:S04]  /*0a50*/  BSSY.RECONVERGENT B0, `(.L_x_133) ;  /* 0x0000010000007945 */ /* 0x000fe80003800200 */
[----:B------:R-:W3:Y:S01]  /*0a60*/  F2F.F64.F32 R20, R13 ;  /* 0x0000000d00147310 */ /* 0x000ee20000201800 */
[----:B0-----:R-:W-:-:S08]  /*0a70*/  DMUL R10, R2, UR4 ;  /* 0x00000004020a7c28 */ /* 0x001fd00008000000 */
[----:B---3--:R-:W-:Y:S01]  /*0a80*/  DFMA R20, R2, R10, R20 ;  /* 0x0000000a0214722b */ /* 0x008fe20000000014 */
[----:B--2---:R-:W0:Y:S08]  /*0a90*/  MUFU.RCP R23, R16 ;  /* 0x0000001000177308 */ /* 0x004e300000001000 */
        /* <DEDUP_REMOVED lines=9> */
[----:B-1----:R-:W-:Y:S05]  /*0b30*/  CALL.REL.NOINC `($__internal_5_$__cuda_sm3x_div_rn_noftz_f32_slowpath) ;  /* 0x0000001400507944 */ /* 0x002fea0003c00000 */
[----:B------:R-:W-:-:S07]  /*0b40*/  MOV R4, R0 ;  /* 0x0000000000047202 */ /* 0x000fce0000000f00 */
.L_x_134:
[----:B------:R-:W-:Y:S05]  /*0b50*/  BSYNC.RECONVERGENT B0 ;  /* 0x0000000000007941 */ /* 0x000fea0003800200 */
.L_x_133:
[----:B------:R-:W0:Y:S01]  /*0b60*/  MUFU.RCP64H R13, R7 ;  /* 0x00000007000d7308 */ /* 0x000e220000001800 */
[----:B------:R-:W-:Y:S01]  /*0b70*/  IMAD.MOV.U32 R12, RZ, RZ, 0x1 ;  /* 0x00000001ff0c7424 */ /* 0x000fe200078e00ff */
[----:B------:R-:W-:Y:S01]  /*0b80*/  UMOV UR4, 0x9ba5e354 ;  /* 0x9ba5e35400047882 */ /* 0x000fe20000000000 */
[----:B------:R-:W-:Y:S01]  /*0b90*/  UMOV UR5, 0x4013a0c4 ;  /* 0x4013a0c400057882 */ /* 0x000fe20000000000 */
[----:B------:R-:W-:Y:S04]  /*0ba0*/  BSSY.RECONVERGENT B0, `(.L_x_135) ;  /* 0x0000019000007945 */ /* 0x000fe80003800200 */
[----:B------:R-:W2:Y:S08]  /*0bb0*/  F2F.F64.F32 R2, R4 ;  /* 0x0000000400027310 */ /* 0x000eb00000201800 */
[----:B------:R-:W3:Y:S01]  /*0bc0*/  F2F.F64.F32 R16, R16 ;  /* 0x0000001000107310 */ /* 0x000ee20000201800 */
[----:B0-----:R-:W-:-:S02]  /*0bd0*/  DFMA R10, -R6, R12, 1 ;  /* 0x3ff00000060a742b */ /* 0x001fc4000000010c */
[----:B--2---:R-:W-:-:S06]  /*0be0*/  DADD R2, R20, -R2 ;  /* 0x0000000014027229 */ /* 0x004fcc0000000802 */
[----:B------:R-:W-:Y:S02]  /*0bf0*/  DFMA R14, R10, R10, R10 ;  /* 0x0000000a0a0e722b */ /* 0x000fe4000000000a */
[----:B---3--:R-:W-:-:S06]  /*0c00*/  DMUL R10, R16, UR4 ;  /* 0x00000004100a7c28 */ /* 0x008fcc0008000000 */
        /* <DEDUP_REMOVED lines=18> */
.L_x_136:
[----:B------:R-:W-:Y:S05]  /*0d30*/  BSYNC.RECONVERGENT B0 ;  /* 0x0000000000007941 */ /* 0x000fea0003800200 */
.L_x_135:
[----:B------:R-:W0:Y:S01]  /*0d40*/  LDC.64 R6, c[0x0][0x3a0] ;  /* 0x0000e800ff067b82 */ /* 0x000e220000000a00 */
[----:B-1----:R-:W-:-:S10]  /*0d50*/  DFMA R18, R18, 0.5, R2 ;  /* 0x3fe000001212782b */ /* 0x002fd40000000002 */
[----:B------:R-:W1:Y:S01]  /*0d60*/  F2F.F32.F64 R19, R18 ;  /* 0x0000001200137310 */ /* 0x000e620000301000 */
[----:B0-----:R-:W-:-:S05]  /*0d70*/  IMAD.WIDE R2, R5, 0x4, R6 ;  /* 0x0000000405027825 */ /* 0x001fca00078e0206 */
[----:B-1----:R-:W-:Y:S01]  /*0d80*/  STG.E desc[UR6][R2.64], R19 ;  /* 0x0000001302007986 */ /* 0x002fe2000c101906 */
[----:B------:R-:W-:Y:S05]  /*0d90*/  EXIT ;  /* 0x000000000000794d */ /* 0x000fea0003800000 */
.L_x_122:
[----:B------:R-:W0:Y:S02]  /*0da0*/  LDCU.64 UR8, c[0x0][0x3c8] ;  /* 0x00007900ff0877ac */ /* 0x000e240008000a00 */
[----:B0-----:R-:W-:-:S06]  /*0db0*/  UIADD3 UR4, UPT, UPT, UR9, -0x1, URZ ;  /* 0xffffffff09047890 */ /* 0x001fcc000fffe0ff */
[----:B------:R-:W-:-:S04]  /*0dc0*/  ISETP.GE.AND P0, PT, R5, UR4, PT ;  /* 0x0000000405007c0c */ /* 0x000fc8000bf06270 */
[----:B------:R-:W-:-:S13]  /*0dd0*/  ISETP.GE.OR P0, PT, R18, UR8, P0 ;  /* 0x0000000812007c0c */ /* 0x000fda0008706670 */
[----:B------:R-:W-:Y:S05]  /*0de0*/  @P0 EXIT ;  /* 0x000000000000094d */ /* 0x000fea0003800000 */
[----:B------:R-:W0:Y:S01]  /*0df0*/  LDC.64 R22, c[0x0][0x390] ;  /* 0x0000e400ff167b82 */ /* 0x000e220000000a00 */
[----:B------:R-:W-:Y:S01]  /*0e00*/  IMAD R5, R5, UR8, R18 ;  /* 0x0000000805057c24 */ /* 0x000fe2000f8e0212 */
[----:B------:R-:W1:Y:S04]  /*0e10*/  LDCU UR4, c[0x0][0x3d4] ;  /* 0x00007a80ff0477ac */ /* 0x000e680008000800 */
[C---:B------:R-:W-:Y:S02]  /*0e20*/  IADD3 R6, PT, PT, R5.reuse, UR8, RZ ;  /* 0x0000000805067c10 */ /* 0x040fe4000fffe0ff */
[----:B------:R-:W2:Y:S01]  /*0e30*/  LDC.64 R18, c[0x0][0x380] ;  /* 0x0000e000ff127b82 */ /* 0x000ea20000000a00 */
[----:B0-----:R-:W-:-:S04]  /*0e40*/  IMAD.WIDE R24, R5, 0x4, R22 ;  /* 0x0000000405187825 */ /* 0x001fc800078e0216 */
[----:B------:R-:W-:Y:S01]  /*0e50*/  IMAD.WIDE R22, R6, 0x4, R22 ;  /* 0x0000000406167825 */ /* 0x000fe200078e0216 */
[----:B------:R-:W3:Y:S04]  /*0e60*/  LDG.E R11, desc[UR6][R24.64] ;  /* 0x00000006180b7981 */ /* 0x000ee8000c1e1900 */
[----:B------:R-:W3:Y:S01]  /*0e70*/  LDG.E R4, desc[UR6][R22.64] ;  /* 0x0000000616047981 */ /* 0x000ee2000c1e1900 */
[----:B--2---:R-:W-:-:S04]  /*0e80*/  IMAD.WIDE R20, R5, 0x4, R18 ;  /* 0x0000000405147825 */ /* 0x004fc800078e0212 */
[----:B------:R-:W-:Y:S01]  /*0e90*/  IMAD.WIDE R18, R6, 0x4, R18 ;  /* 0x0000000406127825 */ /* 0x000fe200078e0212 */
[----:B------:R-:W2:Y:S04]  /*0ea0*/  LDG.E R0, desc[UR6][R20.64] ;  /* 0x0000000614007981 */ /* 0x000ea8000c1e1900 */
[----:B------:R-:W2:Y:S01]  /*0eb0*/  LDG.E R7, desc[UR6][R18.64] ;  /* 0x0000000612077981 */ /* 0x000ea2000c1e1900 */
[----:B-1----:R-:W0:Y:S01]  /*0ec0*/  F2F.F64.F32 R16, UR4 ;  /* 0x0000000400107d10 */ /* 0x002e220008201800 */
[----:B------:R-:W1:Y:S01]  /*0ed0*/  LDCU UR4, c[0x0][0x3d8] ;  /* 0x00007b00ff0477ac */ /* 0x000e620008000800 */
[----:B------:R-:W-:Y:S01]  /*0ee0*/  IMAD.MOV.U32 R2, RZ, RZ, 0x1 ;  /* 0x00000001ff027424 */ /* 0x000fe200078e00ff */
[----:B------:R-:W-:Y:S05]  /*0ef0*/  BSSY.RECONVERGENT B0, `(.L_x_137) ;  /* 0x000001b000007945 */ /* 0x000fea0003800200 */
[----:B0-----:R-:W0:Y:S08]  /*0f00*/  MUFU.RCP64H R3, R17 ;  /* 0x0000001100037308 */ /* 0x001e300000001800 */
[----:B-1----:R-:W1:Y:S01]  /*0f10*/  F2F.F64.F32 R14, UR4 ;  /* 0x00000004000e7d10 */ /* 0x002e620008201800 */
[----:B0-----:R-:W-:-:S02]  /*0f20*/  DFMA R8, -R16, R2, 1 ;  /* 0x3ff000001008742b */ /* 0x001fc40000000102 */
[----:B-1----:R-:W-:-:S06]  /*0f30*/  DMUL R14, R14, 0.5 ;  /* 0x3fe000000e0e7828 */ /* 0x002fcc0000000000 */
[----:B------:R-:W-:-:S08]  /*0f40*/  DFMA R8, R8, R8, R8 ;  /* 0x000000080808722b */ /* 0x000fd00000000008 */
[----:B------:R-:W-:-:S08]  /*0f50*/  DFMA R8, R2, R8, R2 ;  /* 0x000000080208722b */ /* 0x000fd00000000002 */
[----:B------:R-:W-:-:S08]  /*0f60*/  DFMA R2, -R16, R8, 1 ;  /* 0x3ff000001002742b */ /* 0x000fd00000000108 */
        /* <DEDUP_REMOVED lines=19> */
.L_x_138:
[----:B------:R-:W-:Y:S05]  /*10a0*/  BSYNC.RECONVERGENT B0 ;  /* 0x0000000000007941 */ /* 0x000fea0003800200 */
.L_x_137:
[----:B------:R-:W0:Y:S01]  /*10b0*/  LDC.64 R10, c[0x0][0x3b0] ;  /* 0x0000ec00ff0a7b82 */ /* 0x000e220000000a00 */
[----:B------:R-:W-:-:S06]  /*10c0*/  DFMA R8, R8, 0.5, R2 ;  /* 0x3fe000000808782b */ /* 0x000fcc0000000002 */
[----:B------:R-:W1:Y:S01]  /*10d0*/  F2F.F32.F64 R27, R8 ;  /* 0x00000008001b7310 */ /* 0x000e620000301000 */
[----:B------:R-:W2:Y:S01]  /*10e0*/  LDC.64 R12, c[0x0][0x388] ;  /* 0x0000e200ff0c7b82 */ /* 0x000ea20000000a00 */
[----:B0-----:R-:W-:-:S05]  /*10f0*/  IMAD.WIDE R2, R5, 0x4, R10 ;  /* 0x0000000405027825 */ /* 0x001fca00078e020a */
[----:B-1----:R0:W-:Y:S04]  /*1100*/  STG.E desc[UR6][R2.64], R27 ;  /* 0x0000001b02007986 */ /* 0x0021e8000c101906 */
[----:B------:R-:W3:Y:S01]  /*1110*/  LDG.E R29, desc[UR6][R18.64] ;  /* 0x00000006121d7981 */ /* 0x000ee2000c1e1900 */
[----:B--2---:R-:W-:-:S03]  /*1120*/  IMAD.WIDE R10, R6, 0x4, R12 ;  /* 0x00000004060a7825 */ /* 0x004fc600078e020c */
[----:B------:R-:W2:Y:S01]  /*1130*/  LDG.E R0, desc[UR6][R22.64] ;  /* 0x0000000616007981 */ /* 0x000ea2000c1e1900 */
[----:B------:R-:W-:-:S03]  /*1140*/  IMAD.WIDE R6, R5, 0x4, R12 ;  /* 0x0000000405067825 */ /* 0x000fc600078e020c */
[----:B------:R-:W2:Y:S04]  /*1150*/  LDG.E R11, desc[UR6][R10.64] ;  /* 0x000000060a0b7981 */ /* 0x000ea8000c1e1900 */
[----:B------:R-:W4:Y:S01]  /*1160*/  LDG.E R6, desc[UR6][R6.64] ;  /* 0x0000000606067981 */ /* 0x000f22000c1e1900 */
[----:B------:R-:W-:Y:S01]  /*1170*/  BSSY.RECONVERGENT B0, `(.L_x_139) ;  /* 0x0000010000007945 */ /* 0x000fe20003800200 */
[----:B---3--:R-:W1:Y:S01]  /*1180*/  MUFU.RCP R12, R29 ;  /* 0x0000001d000c7308 */ /* 0x008e620000001000 */
[----:B--2---:R-:W-:-:S07]  /*1190*/  FMUL R0, R11, R0 ;  /* 0x000000000b007220 */ /* 0x004fce0000400000 */
[----:B------:R-:W2:Y:S01]  /*11a0*/  FCHK P0, R0, R29 ;  /* 0x0000001d00007302 */ /* 0x000ea20000000000 */
[----:B----4-:R-:W-:Y:S01]  /*11b0*/  FADD R4, R11, R6 ;  /* 0x000000060b047221 */ /* 0x010fe20000000000 */
[----:B-1----:R-:W-:-:S06]  /*11c0*/  FFMA R13, -R29, R12, 1 ;  /* 0x3f8000001d0d7423 */ /* 0x002fcc000000010c */
[----:B------:R1:W3:Y:S01]  /*11d0*/  F2F.F64.F32 R8, R4 ;  /* 0x0000000400087310 */ /* 0x0002e20000201800 */
[----:B------:R-:W-:-:S04]  /*11e0*/  FFMA R13, R12, R13, R12 ;  /* 0x0000000d0c0d7223 */ /* 0x000fc8000000000c */
[----:B0-----:R-:W-:-:S04]  /*11f0*/  FFMA R2, R0, R13, RZ ;  /* 0x0000000d00027223 */ /* 0x001fc800000000ff */
[----:B------:R-:W-:-:S04]  /*1200*/  FFMA R3, -R29, R2, R0 ;  /* 0x000000021d037223 */ /* 0x000fc80000000100 */
[----:B------:R-:W-:Y:S01]  /*1210*/  FFMA R7, R13, R3, R2 ;  /* 0x000000030d077223 */ /* 0x000fe20000000002 */
[----:B-12---:R-:W-:Y:S06]  /*1220*/  @!P0 BRA `(.L_x_140) ;  /* 0x0000000000108947 */ /* 0x006fec0003800000 */
[----:B------:R-:W-:Y:S02]  /*1230*/  MOV R13, R29 ;  /* 0x0000001d000d7202 */ /* 0x000fe40000000f00 */
[----:B------:R-:W-:-:S07]  /*1240*/  MOV R2, 0x1260 ;  /* 0x0000126000027802 */ /* 0x000fce0000000f00 */
[----:B---3--:R-:W-:Y:S05]  /*1250*/  CALL.REL.NOINC `($__internal_5_$__cuda_sm3x_div_rn_noftz_f32_slowpath) ;  /* 0x0000000c00887944 */ /* 0x008fea0003c00000 */
[----:B------:R-:W-:-:S07]  /*1260*/  IMAD.MOV.U32 R7, RZ, RZ, R0 ;  /* 0x000000ffff077224 */ /* 0x000fce00078e0000 */
.L_x_140:
[----:B------:R-:W-:Y:S05]  /*1270*/  BSYNC.RECONVERGENT B0 ;  /* 0x0000000000007941 */ /* 0x000fea0003800200 */
.L_x_139:
[----:B------:R-:W2:Y:S04]  /*1280*/  LDG.E R13, desc[UR6][R20.64] ;  /* 0x00000006140d7981 */ /* 0x000ea8000c1e1900 */
[----:B------:R-:W4:Y:S01]  /*1290*/  LDG.E R3, desc[UR6][R24.64] ;  /* 0x0000000618037981 */ /* 0x000f22000c1e1900 */
[----:B------:R-:W-:Y:S01]  /*12a0*/  BSSY.RECONVERGENT B0, `(.L_x_141) ;  /* 0x000000d000007945 */ /* 0x000fe20003800200 */
[----:B--2---:R-:W0:Y:S01]  /*12b0*/  MUFU.RCP R2, R13 ;  /* 0x0000000d00027308 */ /* 0x004e220000001000 */
[----:B----4-:R-:W-:-:S07]  /*12c0*/  FMUL R0, R6, R3 ;  /* 0x0000000306007220 */ /* 0x010fce0000400000 */
        /* <DEDUP_REMOVED lines=8> */
[----:B---3--:R-:W-:Y:S05]  /*1350*/  CALL.REL.NOINC `($__internal_5_$__cuda_sm3x_div_rn_noftz_f32_slowpath) ;  /* 0x0000000c00487944 */ /* 0x008fea0003c00000 */
[----:B------:R-:W-:-:S07]  /*1360*/  IMAD.MOV.U32 R4, RZ, RZ, R0 ;  /* 0x000000ffff047224 */ /* 0x000fce00078e0000 */
.L_x_142:
[----:B------:R-:W-:Y:S05]  /*1370*/  BSYNC.RECONVERGENT B0 ;  /* 0x0000000000007941 */ /* 0x000fea0003800200 */
.L_x_141:
[----:B------:R-:W0:Y:S01]  /*1380*/  MUFU.RCP64H R11, R17 ;  /* 0x00000011000b7308 */ /* 0x000e220000001800 */
[----:B------:R-:W-:Y:S01]  /*1390*/  MOV R10, 0x1 ;  /* 0x00000001000a7802 */ /* 0x000fe20000000f00 */
[----:B------:R-:W-:Y:S01]  /*13a0*/  FADD R4, -R4, R7 ;  /* 0x0000000704047221 */ /* 0x000fe20000000100 */
[----:B------:R-:W-:Y:S04]  /*13b0*/  BSSY.RECONVERGENT B0, `(.L_x_143) ;  /* 0x0000015000007945 */ /* 0x000fe80003800200 */
        /* <DEDUP_REMOVED lines=19> */
[----:B---3--:R-:W-:Y:S05]  /*14f0*/  CALL.REL.NOINC `($__internal_4_$__cuda_sm20_div_rn_f64_full) ;  /* 0x0000000400507944 */ /* 0x008fea0003c00000 */
.L_x_144:
[----:B------:R-:W-:Y:S05]  /*1500*/  BSYNC.RECONVERGENT B0 ;  /* 0x0000000000007941 */ /* 0x000fea0003800200 */
.L_x_143:
[----:B------:R-:W0:Y:S01]  /*1510*/  LDC.64 R6, c[0x0][0x3b8] ;  /* 0x0000ee00ff067b82 */ /* 0x000e220000000a00 */
[----:B---3--:R-:W-:-:S10]  /*1520*/  DFMA R8, R8, 0.5, R2 ;  /* 0x3fe000000808782b */ /* 0x008fd40000000002 */
[----:B------:R-:W1:Y:S01]  /*1530*/  F2F.F32.F64 R9, R8 ;  /* 0x0000000800097310 */ /* 0x000e620000301000 */
[----:B0-----:R-:W-:-:S05]  /*1540*/  IMAD.WIDE R2, R5, 0x4, R6 ;  /* 0x0000000405027825 */ /* 0x001fca00078e0206 */
[----:B-1----:R0:W-:Y:S04]  /*1550*/  STG.E desc[UR6][R2.64], R9 ;  /* 0x0000000902007986 */ /* 0x0021e8000c101906 */
[----:B------:R-:W2:Y:S04]  /*1560*/  LDG.E R18, desc[UR6][R18.64] ;  /* 0x0000000612127981 */ /* 0x000ea8000c1e1900 */
[----:B------:R-:W3:Y:S04]  /*1570*/  LDG.E R23, desc[UR6][R22.64] ;  /* 0x0000000616177981 */ /* 0x000ee8000c1e1900 */
[----:B------:R-:W4:Y:S01]  /*1580*/  LDG.E R24, desc[UR6][R24.64] ;  /* 0x0000000618187981 */ /* 0x000f22000c1e1900 */
[----:B------:R-:W-:Y:S01]  /*1590*/  BSSY.RECONVERGENT B0, `(.L_x_145) ;  /* 0x0000010000007945 */ /* 0x000fe20003800200 */
[----:B--2---:R-:W1:Y:S01]  /*15a0*/  MUFU.RCP R11, R18 ;  /* 0x00000012000b7308 */ /* 0x004e620000001000 */
[C---:B---3--:R-:W-:Y:S01]  /*15b0*/  FMUL R0, R23.reuse, R23 ;  /* 0x0000001717007220 */ /* 0x048fe20000400000 */
[----:B----4-:R-:W-:-:S06]  /*15c0*/  FADD R6, R23, R24 ;  /* 0x0000001817067221 */ /* 0x010fcc0000000000 */
[----:B------:R-:W2:Y:S01]  /*15d0*/  FCHK P0, R0, R18 ;  /* 0x0000001200007302 */ /* 0x000ea20000000000 */
[----:B-1----:R-:W-:-:S07]  /*15e0*/  FFMA R4, -R18, R11, 1 ;  /* 0x3f80000012047423 */ /* 0x002fce000000010b */
[----:B------:R-:W1:Y:S01]  /*15f0*/  F2F.F64.F32 R6, R6 ;  /* 0x0000000600067310 */ /* 0x000e620000201800 */
[----:B------:R-:W-:-:S04]  /*1600*/  FFMA R11, R11, R4, R11 ;  /* 0x000000040b0b7223 */ /* 0x000fc8000000000b */
[----:B0-----:R-:W-:-:S04]  /*1610*/  FFMA R2, R0, R11, RZ ;  /* 0x0000000b00027223 */ /* 0x001fc800000000ff */
[----:B------:R-:W-:-:S04]  /*1620*/  FFMA R3, -R18, R2, R0 ;  /* 0x0000000212037223 */ /* 0x000fc80000000100 */
[----:B------:R-:W-:Y:S01]  /*1630*/  FFMA R11, R11, R3, R2 ;  /* 0x000000030b0b7223 */ /* 0x000fe20000000002 */
[----:B--2---:R-:W-:Y:S06]  /*1640*/  @!P0 BRA `(.L_x_146) ;  /* 0x0000000000108947 */ /* 0x004fec0003800000 */
[----:B------:R-:W-:Y:S01]  /*1650*/  IMAD.MOV.U32 R13, RZ, RZ, R18 ;  /* 0x000000ffff0d7224 */ /* 0x000fe200078e0012 */
[----:B------:R-:W-:-:S07]  /*1660*/  MOV R2, 0x1680 ;  /* 0x0000168000027802 */ /* 0x000fce0000000f00 */
[----:B-1----:R-:W-:Y:S05]  /*1670*/  CALL.REL.NOINC `($__internal_5_$__cuda_sm3x_div_rn_noftz_f32_slowpath) ;  /* 0x0000000800807944 */ /* 0x002fea0003c00000 */
[----:B------:R-:W-:-:S07]  /*1680*/  MOV R11, R0 ;  /* 0x00000000000b7202 */ /* 0x000fce0000000f00 */
.L_x_146:
[----:B------:R-:W-:Y:S05]  /*1690*/  BSYNC.RECONVERGENT B0 ;  /* 0x0000000000007941 */ /* 0x000fea0003800200 */
.L_x_145:
        /* <DEDUP_REMOVED lines=20> */
[----:B------:R-:W-:-:S07]  /*17e0*/  IMAD.MOV.U32 R4, RZ, RZ, R0 ;  /* 0x000000ffff047224 */ /* 0x000fce00078e0000 */
.L_x_148:
[----:B------:R-:W-:Y:S05]  /*17f0*/  BSYNC.RECONVERGENT B0 ;  /* 0x0000000000007941 */ /* 0x000fea0003800200 */
.L_x_147:
[----:B------:R-:W0:Y:S01]  /*1800*/  MUFU.RCP64H R11, R17 ;  /* 0x00000011000b7308 */ /* 0x000e220000001800 */
[----:B------:R-:W-:Y:S01]  /*1810*/  MOV R10, 0x1 ;  /* 0x00000001000a7802 */ /* 0x000fe20000000f00 */
        /* <DEDUP_REMOVED lines=27> */
.L_x_150:
[----:B------:R-:W-:Y:S05]  /*19d0*/  BSYNC.RECONVERGENT B0 ;  /* 0x0000000000007941 */ /* 0x000fea0003800200 */
.L_x_149:
[----:B------:R-:W0:Y:S01]  /*19e0*/  LDC.64 R8, c[0x0][0x3c0] ;  /* 0x0000f000ff087b82 */ /* 0x000e220000000a00 */
[----:B-1----:R-:W-:-:S10]  /*19f0*/  DFMA R6, R6, 0.5, R2 ;  /* 0x3fe000000606782b */ /* 0x002fd40000000002 */
[----:B------:R-:W1:Y:S01]  /*1a00*/  F2F.F32.F64 R7, R6 ;  /* 0x0000000600077310 */ /* 0x000e620000301000 */
[----:B0-----:R-:W-:-:S05]  /*1a10*/  IMAD.WIDE R2, R5, 0x4, R8 ;  /* 0x0000000405027825 */ /* 0x001fca00078e0208 */
[----:B-1----:R-:W-:Y:S01]  /*1a20*/  STG.E desc[UR6][R2.64], R7 ;  /* 0x0000000702007986 */ /* 0x002fe2000c101906 */
[----:B------:R-:W-:Y:S05]  /*1a30*/  EXIT ;  /* 0x000000000000794d */ /* 0x000fea0003800000 */
        .weak           $__internal_4_$__cuda_sm20_div_rn_f64_full
        .type           $__internal_4_$__cuda_sm20_div_rn_f64_full,@function
        .size           $__internal_4_$__cuda_sm20_div_rn_f64_full,($__internal_5_$__cuda_sm3x_div_rn_noftz_f32_slowpath - $__internal_4_$__cuda_sm20_div_rn_f64_full)
$__internal_4_$__cuda_sm20_div_rn_f64_full:
[C---:B------:R-:W-:Y:S01]  /*1a40*/  FSETP.GEU.AND P0, PT, |R13|.reuse, 1.469367938527859385e-39, PT ;  /* 0x001000000d00780b */ /* 0x040fe20003f0e200 */
[----:B------:R-:W-:Y:S01]  /*1a50*/  IMAD.MOV.U32 R31, RZ, RZ, R3 ;  /* 0x000000ffff1f7224 */ /* 0x000fe200078e0003 */
[----:B------:R-:W-:Y:S01]  /*1a60*/  LOP3.LUT R26, R13, 0x800fffff, RZ, 0xc0, !PT ;  /* 0x800fffff0d1a7812 */ /* 0x000fe200078ec0ff */
[----:B------:R-:W-:Y:S01]  /*1a70*/  HFMA2 R28, -RZ, RZ, 0, 5.9604644775390625e-08 ;  /* 0x00000001ff1c7431 */ /* 0x000fe200000001ff */
[----:B------:R-:W-:Y:S01]  /*1a80*/  MOV R30, R2 ;  /* 0x00000002001e7202 */ /* 0x000fe20000000f00 */
[----:B------:R-:W-:Y:S01]  /*1a90*/  IMAD.MOV.U32 R0, RZ, RZ, 0x1ca00000 ;  /* 0x1ca00000ff007424 */ /* 0x000fe200078e00ff */
[----:B------:R-:W-:Y:S01]  /*1aa0*/  LOP3.LUT R27, R26, 0x3ff00000, RZ, 0xfc, !PT ;  /* 0x3ff000001a1b7812 */ /* 0x000fe200078efcff */
[----:B------:R-:W-:Y:S01]  /*1ab0*/  IMAD.MOV.U32 R26, RZ, RZ, R12 ;  /* 0x000000ffff1a7224 */ /* 0x000fe200078e000c */
[C---:B------:R-:W-:Y:S01]  /*1ac0*/  FSETP.GEU.AND P2, PT, |R31|.reuse, 1.469367938527859385e-39, PT ;  /* 0x001000001f00780b */ /* 0x040fe20003f4e200 */
[----:B------:R-:W-:Y:S01]  /*1ad0*/  BSSY.RECONVERGENT B1, `(.L_x_151) ;  /* 0x0000055000017945 */ /* 0x000fe20003800200 */
[----:B------:R-:W-:-:S02]  /*1ae0*/  LOP3.LUT R2, R31, 0x7ff00000, RZ, 0xc0, !PT ;  /* 0x7ff000001f027812 */ /* 0x000fc400078ec0ff */
[----:B------:R-:W-:Y:S01]  /*1af0*/  LOP3.LUT R3, R13, 0x7ff00000, RZ, 0xc0, !PT ;  /* 0x7ff000000d037812 */ /* 0x000fe200078ec0ff */
[----:B------:R-:W-:-:S03]  /*1b00*/  @!P0 DMUL R26, R12, 8.98846567431157953865e+307 ;  /* 0x7fe000000c1a8828 */ /* 0x000fc60000000000 */
[----:B------:R-:W-:-:S03]  /*1b10*/  ISETP.GE.U32.AND P1, PT, R2, R3, PT ;  /* 0x000000030200720c */ /* 0x000fc60003f26070 */
[----:B------:R-:W0:Y:S02]  /*1b20*/  MUFU.RCP64H R29, R27 ;  /* 0x0000001b001d7308 */ /* 0x000e240000001800 */
[----:B------:R-:W-:Y:S02]  /*1b30*/  @!P2 LOP3.LUT R11, R13, 0x7ff00000, RZ, 0xc0, !PT ;  /* 0x7ff000000d0ba812 */ /* 0x000fe400078ec0ff */
[----:B------:R-:W-:Y:S02]  /*1b40*/  @!P0 LOP3.LUT R3, R27, 0x7ff00000, RZ, 0xc0, !PT ;  /* 0x7ff000001b038812 */ /* 0x000fe400078ec0ff */
[----:B------:R-:W-:Y:S02]  /*1b50*/  @!P2 ISETP.GE.U32.AND P3, PT, R2, R11, PT ;  /* 0x0000000b0200a20c */ /* 0x000fe40003f66070 */
[C---:B------:R-:W-:Y:S02]  /*1b60*/  SEL R11, R0.reuse, 0x63400000, !P1 ;  /* 0x63400000000b7807 */ /* 0x040fe40004800000 */
[----:B------:R-:W-:-:S04]  /*1b70*/  @!P2 SEL R10, R0, 0x63400000, !P3 ;  /* 0x63400000000aa807 */ /* 0x000fc80005800000 */
[----:B------:R-:W-:Y:S01]  /*1b80*/  @!P2 LOP3.LUT R10, R10, 0x80000000, R31, 0xf8, !PT ;  /* 0x800000000a0aa812 */ /* 0x000fe200078ef81f */
[----:B0-----:R-:W-:-:S08]  /*1b90*/  DFMA R32, R28, -R26, 1 ;  /* 0x3ff000001c20742b */ /* 0x001fd0000000081a */
[----:B------:R-:W-:-:S08]  /*1ba0*/  DFMA R32, R32, R32, R32 ;  /* 0x000000202020722b */ /* 0x000fd00000000020 */
[----:B------:R-:W-:Y:S01]  /*1bb0*/  DFMA R28, R28, R32, R28 ;  /* 0x000000201c1c722b */ /* 0x000fe2000000001c */
[----:B------:R-:W-:Y:S02]  /*1bc0*/  LOP3.LUT R33, R11, 0x800fffff, R31, 0xf8, !PT ;  /* 0x800fffff0b217812 */ /* 0x000fe400078ef81f */
[----:B------:R-:W-:Y:S01]  /*1bd0*/  @!P2 LOP3.LUT R11, R10, 0x100000, RZ, 0xfc, !PT ;  /* 0x001000000a0ba812 */ /* 0x000fe200078efcff */
[----:B------:R-:W-:Y:S01]  /*1be0*/  @!P2 IMAD.MOV.U32 R10, RZ, RZ, RZ ;  /* 0x000000ffff0aa224 */ /* 0x000fe200078e00ff */
[----:B------:R-:W-:-:S03]  /*1bf0*/  MOV R32, R30 ;  /* 0x0000001e00207202 */ /* 0x000fc60000000f00 */
[----:B------:R-:W-:-:S03]  /*1c00*/  DFMA R34, R28, -R26, 1 ;  /* 0x3ff000001c22742b */ /* 0x000fc6000000081a */
[----:B------:R-:W-:-:S05]  /*1c10*/  @!P2 DFMA R32, R32, 2, -R10 ;  /* 0x400000002020a82b */ /* 0x000fca000000080a */
        /* <DEDUP_REMOVED lines=14> */
[----:B------:R-:W-:Y:S02]  /*1d00*/  VIMNMX R10, PT, PT, R10, 0x46a00000, PT ;  /* 0x46a000000a0a7848 */ /* 0x000fe40003fe0100 */
[----:B------:R-:W-:-:S05]  /*1d10*/  SEL R3, R0, 0x63400000, !P0 ;  /* 0x6340000000037807 */ /* 0x000fca0004000000 */
[----:B------:R-:W-:Y:S02]  /*1d20*/  IMAD.IADD R3, R10, 0x1, -R3 ;  /* 0x000000010a037824 */ /* 0x000fe400078e0a03 */
[----:B------:R-:W-:-:S03]  /*1d30*/  IMAD.MOV.U32 R10, RZ, RZ, RZ ;  /* 0x000000ffff0a7224 */ /* 0x000fc600078e00ff */
[----:B------:R-:W-:-:S06]  /*1d40*/  IADD3 R11, PT, PT, R3, 0x7fe00000, RZ ;  /* 0x7fe00000030b7810 */ /* 0x000fcc0007ffe0ff */
[----:B------:R-:W-:-:S10]  /*1d50*/  DMUL R34, R28, R10 ;  /* 0x0000000a1c227228 */ /* 0x000fd40000000000 */
[----:B------:R-:W-:-:S13]  /*1d60*/  FSETP.GTU.AND P0, PT, |R35|, 1.469367938527859385e-39, PT ;  /* 0x001000002300780b */ /* 0x000fda0003f0c200 */
[----:B------:R-:W-:Y:S05]  /*1d70*/  @P0 BRA `(.L_x_153) ;  /* 0x0000000000a80947 */ /* 0x000fea0003800000 */
[----:B------:R-:W-:Y:S01]  /*1d80*/  DFMA R26, R28, -R26, R32 ;  /* 0x8000001a1c1a722b */ /* 0x000fe20000000020 */
[----:B------:R-:W-:-:S09]  /*1d90*/  MOV R12, RZ ;  /* 0x000000ff000c7202 */ /* 0x000fd20000000f00 */
[C---:B------:R-:W-:Y:S02]  /*1da0*/  FSETP.NEU.AND P0, PT, R27.reuse, RZ, PT ;  /* 0x000000ff1b00720b */ /* 0x040fe40003f0d000 */
[----:B------:R-:W-:-:S04]  /*1db0*/  LOP3.LUT R2, R27, 0x80000000, R13, 0x48, !PT ;  /* 0x800000001b027812 */ /* 0x000fc800078e480d */
[----:B------:R-:W-:-:S07]  /*1dc0*/  LOP3.LUT R13, R2, R11, RZ, 0xfc, !PT ;  /* 0x0000000b020d7212 */ /* 0x000fce00078efcff */
[----:B------:R-:W-:Y:S05]  /*1dd0*/  @!P0 BRA `(.L_x_153) ;  /* 0x0000000000908947 */ /* 0x000fea0003800000 */
[----:B------:R-:W-:Y:S01]  /*1de0*/  IMAD.MOV R11, RZ, RZ, -R3 ;  /* 0x000000ffff0b7224 */ /* 0x000fe200078e0a03 */
[----:B------:R-:W-:Y:S02]  /*1df0*/  MOV R10, RZ ;  /* 0x000000ff000a7202 */ /* 0x000fe40000000f00 */
[----:B------:R-:W-:-:S04]  /*1e00*/  IADD3 R3, PT, PT, -R3, -0x43300000, RZ ;  /* 0xbcd0000003037810 */ /* 0x000fc80007ffe1ff */
[----:B------:R-:W-:Y:S02]  /*1e10*/  DFMA R10, R34, -R10, R28 ;  /* 0x8000000a220a722b */ /* 0x000fe4000000001c */
[----:B------:R-:W-:-:S08]  /*1e20*/  DMUL.RP R28, R28, R12 ;  /* 0x0000000c1c1c7228 */ /* 0x000fd00000008000 */
[----:B------:R-:W-:Y:S02]  /*1e30*/  FSETP.NEU.AND P0, PT, |R11|, R3, PT ;  /* 0x000000030b00720b */ /* 0x000fe40003f0d200 */
[----:B------:R-:W-:Y:S02]  /*1e40*/  LOP3.LUT R2, R29, R2, RZ, 0x3c, !PT ;  /* 0x000000021d027212 */ /* 0x000fe400078e3cff */
[----:B------:R-:W-:Y:S02]  /*1e50*/  FSEL R0, R28, R34, !P0 ;  /* 0x000000221c007208 */ /* 0x000fe40004000000 */
[----:B------:R-:W-:-:S03]  /*1e60*/  FSEL R3, R2, R35, !P0 ;  /* 0x0000002302037208 */ /* 0x000fc60004000000 */
[----:B------:R-:W-:Y:S01]  /*1e70*/  IMAD.MOV.U32 R34, RZ, RZ, R0 ;  /* 0x000000ffff227224 */ /* 0x000fe200078e0000 */
[----:B------:R-:W-:Y:S01]  /*1e80*/  MOV R35, R3 ;  /* 0x0000000300237202 */ /* 0x000fe20000000f00 */
[----:B------:R-:W-:Y:S06]  /*1e90*/  BRA `(.L_x_153) ;  /* 0x0000000000607947 */ /* 0x000fec0003800000 */
.L_x_152:
        /* <DEDUP_REMOVED lines=13> */
[----:B------:R-:W-:Y:S01]  /*1f70*/  @!P0 MOV R35, R13 ;  /* 0x0000000d00238202 */ /* 0x000fe20000000f00 */
[----:B------:R-:W-:Y:S01]  /*1f80*/  @P0 IMAD.MOV.U32 R34, RZ, RZ, RZ ;  /* 0x000000ffff220224 */ /* 0x000fe200078e00ff */
[----:B------:R-:W-:Y:S01]  /*1f90*/  @P0 MOV R35, R0 ;  /* 0x0000000000230202 */ /* 0x000fe20000000f00 */
[----:B------:R-:W-:Y:S06]  /*1fa0*/  BRA `(.L_x_153) ;  /* 0x00000000001c7947 */ /* 0x000fec0003800000 */
.L_x_155:
[----:B------:R-:W-:Y:S01]  /*1fb0*/  LOP3.LUT R3, R13, 0x80000, RZ, 0xfc, !PT ;  /* 0x000800000d037812 */ /* 0x000fe200078efcff */
[----:B------:R-:W-:-:S03]  /*1fc0*/  IMAD.MOV.U32 R34, RZ, RZ, R12 ;  /* 0x000000ffff227224 */ /* 0x000fc600078e000c */
[----:B------:R-:W-:Y:S01]  /*1fd0*/  MOV R35, R3 ;  /* 0x0000000300237202 */ /* 0x000fe20000000f00 */
[----:B------:R-:W-:Y:S06]  /*1fe0*/  BRA `(.L_x_153) ;  /* 0x00000000000c7947 */ /* 0x000fec0003800000 */
.L_x_154:
[----:B------:R-:W-:Y:S01]  /*1ff0*/  LOP3.LUT R3, R31, 0x80000, RZ, 0xfc, !PT ;  /* 0x000800001f037812 */ /* 0x000fe200078efcff */
[----:B------:R-:W-:-:S03]  /*2000*/  IMAD.MOV.U32 R34, RZ, RZ, R30 ;  /* 0x000000ffff227224 */ /* 0x000fc600078e001e */
[----:B------:R-:W-:-:S07]  /*2010*/  MOV R35, R3 ;  /* 0x0000000300237202 */ /* 0x000fce0000000f00 */
.L_x_153:
[----:B------:R-:W-:Y:S05]  /*2020*/  BSYNC.RECONVERGENT B1 ;  /* 0x0000000000017941 */ /* 0x000fea0003800200 */
.L_x_151:
[----:B------:R-:W-:Y:S02]  /*2030*/  HFMA2 R11, -RZ, RZ, 0, 0 ;  /* 0x00000000ff0b7431 */ /* 0x000fe400000001ff */
[----:B------:R-:W-:Y:S01]  /*2040*/  IMAD.MOV.U32 R10, RZ, RZ, R4 ;  /* 0x000000ffff0a7224 */ /* 0x000fe200078e0004 */
[----:B------:R-:W-:Y:S01]  /*2050*/  MOV R3, R35 ;  /* 0x0000002300037202 */ /* 0x000fe20000000f00 */
[----:B------:R-:W-:Y:S02]  /*2060*/  IMAD.MOV.U32 R2, RZ, RZ, R34 ;  /* 0x000000ffff027224 */ /* 0x000fe400078e0022 */
[----:B------:R-:W-:Y:S05]  /*2070*/  RET.REL.NODEC R10 `(_Z14half_ij_kernelPfS_S_S_S_S_S_S_S_iifff) ;  /* 0xffffffdc0ae07950 */ /* 0x000fea0003c3ffff */
        .weak           $__internal_5_$__cuda_sm3x_div_rn_noftz_f32_slowpath
        .type           $__internal_5_$__cuda_sm3x_div_rn_noftz_f32_slowpath,@function
        .size           $__internal_5_$__cuda_sm3x_div_rn_noftz_f32_slowpath,(.L_x_238 - $__internal_5_$__cuda_sm3x_div_rn_noftz_f32_slowpath)
$__internal_5_$__cuda_sm3x_div_rn_noftz_f32_slowpath:
[----:B------:R-:W-:Y:S01]  /*2080*/  SHF.R.U32.HI R3, RZ, 0x17, R13 ;  /* 0x00000017ff037819 */ /* 0x000fe2000001160d */
[----:B------:R-:W-:Y:S01]  /*2090*/  BSSY.RECONVERGENT B1, `(.L_x_156) ;  /* 0x0000062000017945 */ /* 0x000fe20003800200 */
[----:B------:R-:W-:Y:S02]  /*20a0*/  SHF.R.U32.HI R10, RZ, 0x17, R0 ;  /* 0x00000017ff0a7819 */ /* 0x000fe40000011600 */
[----:B------:R-:W-:Y:S02]  /*20b0*/  LOP3.LUT R3, R3, 0xff, RZ, 0xc0, !PT ;  /* 0x000000ff03037812 */ /* 0x000fe400078ec0ff */
[----:B------:R-:W-:-:S03]  /*20c0*/  LOP3.LUT R10, R10, 0xff, RZ, 0xc0, !PT ;  /* 0x000000ff0a0a7812 */ /* 0x000fc600078ec0ff */
[----:B------:R-:W-:Y:S01]  /*20d0*/  VIADD R11, R3, 0xffffffff ;  /* 0xffffffff030b7836 */ /* 0x000fe20000000000 */
[----:B------:R-:W-:-:S04]  /*20e0*/  IADD3 R12, PT, PT, R10, -0x1, RZ ;  /* 0xffffffff0a0c7810 */ /* 0x000fc80007ffe0ff */
[----:B------:R-:W-:-:S04]  /*20f0*/  ISETP.GT.U32.AND P0, PT, R11, 0xfd, PT ;  /* 0x000000fd0b00780c */ /* 0x000fc80003f04070 */
[----:B------:R-:W-:-:S13]  /*2100*/  ISETP.GT.U32.OR P0, PT, R12, 0xfd, P0 ;  /* 0x000000fd0c00780c */ /* 0x000fda0000704470 */
[----:B------:R-:W-:Y:S01]  /*2110*/  @!P0 IMAD.MOV.U32 R4, RZ, RZ, RZ ;  /* 0x000000ffff048224 */ /* 0x000fe200078e00ff */
        /* <DEDUP_REMOVED lines=24> */
.L_x_157:
[----:B------:R-:W-:Y:S01]  /*22a0*/  LEA R12, R3, 0xc0800000, 0x17 ;  /* 0xc0800000030c7811 */ /* 0x000fe200078eb8ff */
[----:B------:R-:W-:Y:S01]  /*22b0*/  BSSY.RECONVERGENT B2, `(.L_x_162) ;  /* 0x0000036000027945 */ /* 0x000fe20003800200 */
[----:B------:R-:W-:-:S03]  /*22c0*/  IADD3 R10, PT, PT, R10, -0x7f, RZ ;  /* 0xffffff810a0a7810 */ /* 0x000fc60007ffe0ff */
[----:B------:R-:W-:Y:S02]  /*22d0*/  IMAD.IADD R27, R13, 0x1, -R12 ;  /* 0x000000010d1b7824 */ /* 0x000fe400078e0a0c */
[C---:B------:R-:W-:Y:S02]  /*22e0*/  IMAD R0, R10.reuse, -0x800000, R0 ;  /* 0xff8000000a007824 */ /* 0x040fe400078e0200 */
[----:B------:R0:W1:Y:S01]  /*22f0*/  MUFU.RCP R12, R27 ;  /* 0x0000001b000c7308 */ /* 0x0000620000001000 */
[----:B------:R-:W-:Y:S01]  /*2300*/  FADD.FTZ R11, -R27, -RZ ;  /* 0x800000ff1b0b7221 */ /* 0x000fe20000010100 */
[----:B0-----:R-:W-:-:S05]  /*2310*/  IADD3 R27, PT, PT, R10, 0x7f, -R3 ;  /* 0x0000007f0a1b7810 */ /* 0x001fca0007ffe803 */
[----:B------:R-:W-:Y:S02]  /*2320*/  IMAD.IADD R27, R27, 0x1, R4 ;  /* 0x000000011b1b7824 */ /* 0x000fe400078e0204 */
[----:B-1----:R-:W-:-:S04]  /*2330*/  FFMA R13, R12, R11, 1 ;  /* 0x3f8000000c0d7423 */ /* 0x002fc8000000000b */
        /* <DEDUP_REMOVED lines=26> */
[----:B------:R-:W-:Y:S01]  /*24e0*/  ISETP.NE.AND P1, PT, R3, RZ, PT ;  /* 0x000000ff0300720c */ /* 0x000fe20003f25270 */
[----:B------:R-:W-:Y:S01]  /*24f0*/  IMAD.MOV R3, RZ, RZ, -R3 ;  /* 0x000000ffff037224 */ /* 0x000fe200078e0a03 */
[----:B------:R-:W-:-:S02]  /*2500*/  SHF.L.U32 R12, R13, R12, RZ ;  /* 0x0000000c0d0c7219 */ /* 0x000fc400000006ff */
[----:B------:R-:W-:Y:S02]  /*2510*/  FSETP.NEU.FTZ.AND P0, PT, R10, R11, PT ;  /* 0x0000000b0a00720b */ /* 0x000fe40003f1d000 */
[----:B------:R-:W-:Y:S02]  /*2520*/  SEL R10, R3, RZ, P2 ;  /* 0x000000ff030a7207 */ /* 0x000fe40001000000 */
[----:B------:R-:W-:Y:S02]  /*2530*/  ISETP.NE.AND P1, PT, R12, RZ, P1 ;  /* 0x000000ff0c00720c */ /* 0x000fe40000f25270 */
[----:B------:R-:W-:Y:S02]  /*2540*/  SHF.R.U32.HI R10, RZ, R10, R13 ;  /* 0x0000000aff0a7219 */ /* 0x000fe4000001160d */
[----:B------:R-:W-:Y:S02]  /*2550*/  PLOP3.LUT P0, PT, P0, P1, PT, 0xf8, 0x8f ;  /* 0x00000000008f781c */ /* 0x000fe40000703f70 */
[----:B------:R-:W-:-:S02]  /*2560*/  SHF.R.U32.HI R4, RZ, 0x1, R10 ;  /* 0x00000001ff047819 */ /* 0x000fc4000001160a */
[----:B------:R-:W-:-:S04]  /*2570*/  SEL R3, RZ, 0x1, !P0 ;  /* 0x00000001ff037807 */ /* 0x000fc80004000000 */
[----:B------:R-:W-:-:S04]  /*2580*/  LOP3.LUT R3, R3, 0x1, R4, 0xf8, !PT ;  /* 0x0000000103037812 */ /* 0x000fc800078ef804 */
[----:B------:R-:W-:-:S04]  /*2590*/  LOP3.LUT R3, R3, R10, RZ, 0xc0, !PT ;  /* 0x0000000a03037212 */ /* 0x000fc800078ec0ff */
[----:B------:R-:W-:-:S04]  /*25a0*/  IADD3 R3, PT, PT, R4, R3, RZ ;  /* 0x0000000304037210 */ /* 0x000fc80007ffe0ff */
[----:B------:R-:W-:Y:S01]  /*25b0*/  LOP3.LUT R0, R3, R0, RZ, 0xfc, !PT ;  /* 0x0000000003007212 */ /* 0x000fe200078efcff */
[----:B------:R-:W-:Y:S06]  /*25c0*/  BRA `(.L_x_165) ;  /* 0x0000000000107947 */ /* 0x000fec0003800000 */
.L_x_164:
[----:B------:R-:W-:-:S04]  /*25d0*/  LOP3.LUT R0, R0, 0x80000000, RZ, 0xc0, !PT ;  /* 0x8000000000007812 */ /* 0x000fc800078ec0ff */
[----:B------:R-:W-:Y:S01]  /*25e0*/  LOP3.LUT R0, R0, 0x7f800000, RZ, 0xfc, !PT ;  /* 0x7f80000000007812 */ /* 0x000fe200078efcff */
[----:B------:R-:W-:Y:S06]  /*25f0*/  BRA `(.L_x_165) ;  /* 0x0000000000047947 */ /* 0x000fec0003800000 */
.L_x_163:
[----:B------:R-:W-:-:S07]  /*2600*/  IMAD R0, R27, 0x800000, R0 ;  /* 0x008000001b007824 */ /* 0x000fce00078e0200 */
.L_x_165:
[----:B------:R-:W-:Y:S05]  /*2610*/  BSYNC.RECONVERGENT B2 ;  /* 0x0000000000027941 */ /* 0x000fea0003800200 */
.L_x_162:
[----:B------:R-:W-:Y:S05]  /*2620*/  BRA `(.L_x_166) ;  /* 0x0000000000207947 */ /* 0x000fea0003800000 */
.L_x_161:
[----:B------:R-:W-:-:S04]  /*2630*/  LOP3.LUT R0, R13, 0x80000000, R0, 0x48, !PT ;  /* 0x800000000d007812 */ /* 0x000fc800078e4800 */
[----:B------:R-:W-:Y:S01]  /*2640*/  LOP3.LUT R0, R0, 0x7f800000, RZ, 0xfc, !PT ;  /* 0x7f80000000007812 */ /* 0x000fe200078efcff */
[----:B------:R-:W-:Y:S06]  /*2650*/  BRA `(.L_x_166) ;  /* 0x0000000000147947 */ /* 0x000fec0003800000 */
.L_x_160:
[----:B------:R-:W-:Y:S01]  /*2660*/  LOP3.LUT R0, R13, 0x80000000, R0, 0x48, !PT ;  /* 0x800000000d007812 */ /* 0x000fe200078e4800 */
[----:B------:R-:W-:Y:S06]  /*2670*/  BRA `(.L_x_166) ;  /* 0x00000000000c7947 */ /* 0x000fec0003800000 */
.L_x_159:
[----:B------:R-:W0:Y:S01]  /*2680*/  MUFU.RSQ R0, -QNAN ;  /* 0xffc0000000007908 */ /* 0x000e220000001400 */
[----:B------:R-:W-:Y:S05]  /*2690*/  BRA `(.L_x_166) ;  /* 0x0000000000047947 */ /* 0x000fea0003800000 */
.L_x_158:
[----:B------:R-:W-:-:S07]  /*26a0*/  FADD.FTZ R0, R0, R13 ;  /* 0x0000000d00007221 */ /* 0x000fce0000010000 */
.L_x_166:
[----:B------:R-:W-:Y:S05]  /*26b0*/  BSYNC.RECONVERGENT B1 ;  /* 0x0000000000017941 */ /* 0x000fea0003800200 */
.L_x_156:
[----:B------:R-:W-:-:S04]  /*26c0*/  HFMA2 R3, -RZ, RZ, 0, 0 ;  /* 0x00000000ff037431 */ /* 0x000fc800000001ff */
[----:B0-----:R-:W-:Y:S05]  /*26d0*/  RET.REL.NODEC R2 `(_Z14half_ij_kernelPfS_S_S_S_S_S_S_S_iifff) ;  /* 0xffffffd802487950 */ /* 0x001fea0003c3ffff */
.L_x_167:
        /* <DEDUP_REMOVED lines=10> */
.L_x_238:


//--------------------- .text._Z13half_j_kernelPfS_S_S_S_S_iiff --------------------------
	.section	.text._Z13half_j_kernelPfS_S_S_S_S_iiff,"ax",@progbits
	.align	128
        .global         _Z13half_j_kernelPfS_S_S_S_S_iiff
        .type           _Z13half_j_kernelPfS_S_S_S_S_iiff,@function
        .size           _Z13half_j_kernelPfS_S_S_S_S_iiff,(.L_x_240 - _Z13half_j_kernelPfS_S_S_S_S_iiff)
        .other          _Z13half_j_kernelPfS_S_S_S_S_iiff,@"STO_CUDA_ENTRY STV_DEFAULT"
_Z13half_j_kernelPfS_S_S_S_S_iiff:
.text._Z13half_j_kernelPfS_S_S_S_S_iiff:
[----:B------:R-:W-:Y:S01]  /*0000*/  LDC R1, c[0x0][0x37c] ;  /* 0x0000df00ff017b82 */ /* 0x000fe20000000800 */
[----:B------:R-:W0:Y:S07]  /*0010*/  S2R R3, SR_TID.Y ;  /* 0x0000000000037919 */ /* 0x000e2e0000002200 */
[----:B------:R-:W1:Y:S01]  /*0020*/  LDC R5, c[0x0][0x360] ;  /* 0x0000d800ff057b82 */ /* 0x000e620000000800 */
[----:B------:R-:W2:Y:S01]  /*0030*/  LDCU.64 UR8, c[0x0][0x3b0] ;  /* 0x00007600ff0877ac */ /* 0x000ea20008000a00 */
[----:B------:R-:W1:Y:S06]  /*0040*/  S2R R0, SR_TID.X ;  /* 0x0000000000007919 */ /* 0x000e6c0000002100 */
[----:B------:R-:W0:Y:S08]  /*0050*/  S2UR UR6, SR_CTAID.Y ;  /* 0x00000000000679c3 */ /* 0x000e300000002600 */
[----:B------:R-:W0:Y:S01]  /*0060*/  LDC R2, c[0x0][0x364] ;  /* 0x0000d900ff027b82 */ /* 0x000e220000000800 */
[----:B--2---:R-:W-:-:S07]  /*0070*/  UIADD3 UR4, UPT, UPT, UR9, -0x1, URZ ;  /* 0xffffffff09047890 */ /* 0x004fce000fffe0ff */
[----:B------:R-:W1:Y:S01]  /*0080*/  S2UR UR5, SR_CTAID.X ;  /* 0x00000000000579c3 */ /* 0x000e620000002500 */
[----:B0-----:R-:W-:-:S05]  /*0090*/  IMAD R3, R2, UR6, R3 ;  /* 0x0000000602037c24 */ /* 0x001fca000f8e0203 */
[----:B------:R-:W-:Y:S01]  /*00a0*/  ISETP.GE.AND P0, PT, R3, UR4, PT ;  /* 0x0000000403007c0c */ /* 0x000fe2000bf06270 */
[----:B-1----:R-:W-:-:S05]  /*00b0*/  IMAD R0, R5, UR5, R0 ;  /* 0x0000000505007c24 */ /* 0x002fca000f8e0200 */
[----:B------:R-:W-:-:S13]  /*00c0*/  ISETP.GE.OR P0, PT, R0, UR8, P0 ;  /* 0x0000000800007c0c */ /* 0x000fda0008706670 */
[----:B------:R-:W-:Y:S05]  /*00d0*/  @P0 EXIT ;  /* 0x000000000000094d */ /* 0x000fea0003800000 */
[----:B------:R-:W0:Y:S01]  /*00e0*/  LDC.64 R14, c[0x0][0x390] ;  /* 0x0000e400ff0e7b82 */ /* 0x000e220000000a00 */
[----:B------:R-:W1:Y:S01]  /*00f0*/  LDCU.64 UR4, c[0x0][0x358] ;  /* 0x00006b00ff0477ac */ /* 0x000e620008000a00 */
[----:B------:R-:W-:Y:S01]  /*0100*/  IMAD R0, R3, UR8, R0 ;  /* 0x0000000803007c24 */ /* 0x000fe2000f8e0200 */
[----:B------:R-:W2:Y:S03]  /*0110*/  LDCU.64 UR6, c[0x0][0x3b8] ;  /* 0x00007700ff0677ac */ /* 0x000ea60008000a00 */
[C---:B------:R-:W-:Y:S02]  /*0120*/  VIADD R5, R0.reuse, UR8 ;  /* 0x0000000800057c36 */ /* 0x040fe40008000000 */
[----:B------:R-:W3:Y:S01]  /*0130*/  LDC.64 R10, c[0x0][0x380] ;  /* 0x0000e000ff0a7b82 */ /* 0x000ee20000000a00 */
[----:B0-----:R-:W-:-:S04]  /*0140*/  IMAD.WIDE R16, R0, 0x4, R14 ;  /* 0x0000000400107825 */ /* 0x001fc800078e020e */
[----:B------:R-:W-:Y:S01]  /*0150*/  IMAD.WIDE R14, R5, 0x4, R14 ;  /* 0x00000004050e7825 */ /* 0x000fe200078e020e */
[----:B-1----:R-:W4:Y:S04]  /*0160*/  LDG.E R23, desc[UR4][R16.64] ;  /* 0x0000000410177981 */ /* 0x002f28000c1e1900 */
[----:B------:R-:W4:Y:S01]  /*0170*/  LDG.E R18, desc[UR4][R14.64] ;  /* 0x000000040e127981 */ /* 0x000f22000c1e1900 */
[----:B---3--:R-:W-:-:S04]  /*0180*/  IMAD.WIDE R12, R0, 0x4, R10 ;  /* 0x00000004000c7825 */ /* 0x008fc800078e020a */
[----:B------:R-:W-:Y:S01]  /*0190*/  IMAD.WIDE R10, R5, 0x4, R10 ;  /* 0x00000004050a7825 */ /* 0x000fe200078e020a */
[----:B------:R-:W3:Y:S04]  /*01a0*/  LDG.E R4, desc[UR4][R12.64] ;  /* 0x000000040c047981 */ /* 0x000ee8000c1e1900 */
[----:B------:R-:W3:Y:S01]  /*01b0*/  LDG.E R19, desc[UR4][R10.64] ;  /* 0x000000040a137981 */ /* 0x000ee2000c1e1900 */
[----:B--2---:R-:W0:Y:S01]  /*01c0*/  F2F.F64.F32 R8, UR6 ;  /* 0x0000000600087d10 */ /* 0x004e220008201800 */
[----:B------:R-:W-:Y:S01]  /*01d0*/  IMAD.MOV.U32 R2, RZ, RZ, 0x1 ;  /* 0x00000001ff027424 */ /* 0x000fe200078e00ff */
[----:B------:R-:W-:Y:S06]  /*01e0*/  BSSY.RECONVERGENT B0, `(.L_x_168) ;  /* 0x000001d000007945 */ /* 0x000fec0003800200 */
[----:B0-----:R-:W0:Y:S02]  /*01f0*/  MUFU.RCP64H R3, R9 ;  /* 0x0000000900037308 */ /* 0x001e240000001800 */
[----:B0-----:R-:W-:-:S08]  /*0200*/  DFMA R6, -R8, R2, 1 ;  /* 0x3ff000000806742b */ /* 0x001fd00000000102 */
[----:B------:R-:W-:Y:S02]  /*0210*/  DFMA R20, R6, R6, R6 ;  /* 0x000000060614722b */ /* 0x000fe40000000006 */
[----:B------:R-:W0:Y:S06]  /*0220*/  F2F.F64.F32 R6, UR7 ;  /* 0x0000000700067d10 */ /* 0x000e2c0008201800 */
[----:B------:R-:W-:Y:S02]  /*0230*/  DFMA R2, R2, R20, R2 ;  /* 0x000000140202722b */ /* 0x000fe40000000002 */
[----:B0-----:R-:W-:Y:S01]  /*0240*/  DMUL R6, R6, 0.5 ;  /* 0x3fe0000006067828 */ /* 0x001fe20000000000 */
[----:B----4-:R-:W-:-:S05]  /*0250*/  FADD R18, R18, -R23 ;  /* 0x8000001712127221 */ /* 0x010fca0000000000 */
[----:B------:R-:W-:Y:S01]  /*0260*/  DFMA R22, -R8, R2, 1 ;  /* 0x3ff000000816742b */ /* 0x000fe20000000102 */
[----:B------:R-:W0:Y:S07]  /*0270*/  F2F.F64.F32 R20, R18 ;  /* 0x0000001200147310 */ /* 0x000e2e0000201800 */
[----:B------:R-:W-:Y:S01]  /*0280*/  DFMA R2, R2, R22, R2 ;  /* 0x000000160202722b */ /* 0x000fe20000000002 */
[----:B---3--:R-:W-:-:S04]  /*0290*/  FADD R4, R19, R4 ;  /* 0x0000000413047221 */ /* 0x008fc80000000000 */
[----:B------:R1:W2:Y:S01]  /*02a0*/  F2F.F64.F32 R32, R4 ;  /* 0x0000000400207310 */ /* 0x0002a20000201800 */
[----:B0-----:R-:W-:-:S08]  /*02b0*/  DMUL R20, R6, R20 ;  /* 0x0000001406147228 */ /* 0x001fd00000000000 */
[----:B------:R-:W-:Y:S02]  /*02c0*/  DMUL R22, R20, R2 ;  /* 0x0000000214167228 */ /* 0x000fe40000000000 */
[----:B------:R-:W-:-:S06]  /*02d0*/  FSETP.GEU.AND P1, PT, |R21|, 6.5827683646048100446e-37, PT ;  /* 0x036000001500780b */ /* 0x000fcc0003f2e200 */
[----:B------:R-:W-:-:S08]  /*02e0*/  DFMA R24, -R8, R22, R20 ;  /* 0x000000160818722b */ /* 0x000fd00000000114 */
[----:B------:R-:W-:-:S10]  /*02f0*/  DFMA R2, R2, R24, R22 ;  /* 0x000000180202722b */ /* 0x000fd40000000016 */
[----:B------:R-:W-:-:S05]  /*0300*/  FFMA R19, RZ, R9, R3 ;  /* 0x00000009ff137223 */ /* 0x000fca0000000003 */
[----:B------:R-:W-:-:S13]  /*0310*/  FSETP.GT.AND P0, PT, |R19|, 1.469367938527859385e-39, PT ;  /* 0x001000001300780b */ /* 0x000fda0003f04200 */
[----:B-12---:R-:W-:Y:S05]  /*0320*/  @P0 BRA P1, `(.L_x_169) ;  /* 0x0000000000200947 */ /* 0x006fea0000800000 */
[----:B------:R-:W-:Y:S01]  /*0330*/  IMAD.MOV.U32 R22, RZ, RZ, R20 ;  /* 0x000000ffff167224 */ /* 0x000fe200078e0014 */
[----:B------:R-:W-:Y:S01]  /*0340*/  MOV R2, 0x390 ;  /* 0x0000039000027802 */ /* 0x000fe20000000f00 */
[----:B------:R-:W-:Y:S01]  /*0350*/  IMAD.MOV.U32 R23, RZ, RZ, R21 ;  /* 0x000000ffff177224 */ /* 0x000fe200078e0015 */
[----:B------:R-:W-:Y:S01]  /*0360*/  MOV R21, R9 ;  /* 0x0000000900157202 */ /* 0x000fe20000000f00 */
[----:B------:R-:W-:-:S07]  /*0370*/  IMAD.MOV.U32 R20, RZ, RZ, R8 ;  /* 0x000000ffff147224 */ /* 0x000fce00078e0008 */
[----:B------:R-:W-:Y:S05]  /*0380*/  CALL.REL.NOINC `($__internal_6_$__cuda_sm20_div_rn_f64_full) ;  /* 0x00000008006c7944 */ /* 0x000fea0003c00000 */
[----:B------:R-:W-:Y:S02]  /*0390*/  IMAD.MOV.U32 R2, RZ, RZ, R26 ;  /* 0x000000ffff027224 */ /* 0x000fe400078e001a */
[----:B------:R-:W-:-:S07]  /*03a0*/  IMAD.MOV.U32 R3, RZ, RZ, R27 ;  /* 0x000000ffff037224 */ /* 0x000fce00078e001b */
.L_x_169:
[----:B------:R-:W-:Y:S05]  /*03b0*/  BSYNC.RECONVERGENT B0 ;  /* 0x0000000000007941 */ /* 0x000fea0003800200 */
.L_x_168:
[----:B------:R-:W0:Y:S01]  /*03c0*/  LDC.64 R18, c[0x0][0x398] ;  /* 0x0000e600ff127b82 */ /* 0x000e220000000a00 */
[----:B------:R-:W-:-:S06]  /*03d0*/  DFMA R32, R32, 0.5, R2 ;  /* 0x3fe000002020782b */ /* 0x000fcc0000000002 */
[----:B------:R-:W1:Y:S01]  /*03e0*/  F2F.F32.F64 R23, R32 ;  /* 0x0000002000177310 */ /* 0x000e620000301000 */
[----:B------:R-:W2:Y:S01]  /*03f0*/  LDC.64 R20, c[0x0][0x388] ;  /* 0x0000e200ff147b82 */ /* 0x000ea20000000a00 */
[----:B0-----:R-:W-:-:S05]  /*0400*/  IMAD.WIDE R2, R0, 0x4, R18 ;  /* 0x0000000400027825 */ /* 0x001fca00078e0212 */
[----:B-1----:R0:W-:Y:S04]  /*0410*/  STG.E desc[UR4][R2.64], R23 ;  /* 0x0000001702007986 */ /* 0x0021e8000c101904 */
[----:B------:R-:W3:Y:S01]  /*0420*/  LDG.E R25, desc[UR4][R10.64] ;  /* 0x000000040a197981 */ /* 0x000ee2000c1e1900 */
[----:B--2---:R-:W-:-:S04]  /*0430*/  IMAD.WIDE R18, R5, 0x4, R20 ;  /* 0x0000000405127825 */ /* 0x004fc800078e0214 */
[----:B------:R-:W-:Y:S02]  /*0440*/  IMAD.WIDE R4, R0, 0x4, R20 ;  /* 0x0000000400047825 */ /* 0x000fe400078e0214 */
[----:B------:R-:W0:Y:S04]  /*0450*/  LDG.E R18, desc[UR4][R18.64] ;  /* 0x0000000412127981 */ /* 0x000e28000c1e1900 */
[----:B------:R-:W0:Y:S04]  /*0460*/  LDG.E R21, desc[UR4][R14.64] ;  /* 0x000000040e157981 */ /* 0x000e28000c1e1900 */
[----:B------:R-:W2:Y:S01]  /*0470*/  LDG.E R5, desc[UR4][R4.64] ;  /* 0x0000000404057981 */ /* 0x000ea2000c1e1900 */
[----:B------:R-:W-:Y:S01]  /*0480*/  BSSY.RECONVERGENT B0, `(.L_x_170) ;  /* 0x0000010000007945 */ /* 0x000fe20003800200 */
[----:B---3--:R-:W1:Y:S01]  /*0490*/  MUFU.RCP R22, R25 ;  /* 0x0000001900167308 */ /* 0x008e620000001000 */
[----:B0-----:R-:W-:-:S07]  /*04a0*/  FMUL R2, R18, R21 ;  /* 0x0000001512027220 */ /* 0x001fce0000400000 */
[----:B------:R-:W0:Y:S01]  /*04b0*/  FCHK P0, R2, R25 ;  /* 0x0000001902007302 */ /* 0x000e220000000000 */
[----:B--2---:R-:W-:Y:S01]  /*04c0*/  FADD R20, R18, R5 ;  /* 0x0000000512147221 */ /* 0x004fe20000000000 */
[----:B-1----:R-:W-:-:S04]  /*04d0*/  FFMA R27, -R25, R22, 1 ;  /* 0x3f800000191b7423 */ /* 0x002fc80000000116 */
[----:B------:R-:W-:Y:S02]  /*04e0*/  FFMA R27, R22, R27, R22 ;  /* 0x0000001b161b7223 */ /* 0x000fe40000000016 */
[----:B------:R1:W2:Y:S02]  /*04f0*/  F2F.F64.F32 R32, R20 ;  /* 0x0000001400207310 */ /* 0x0002a40000201800 */
[----:B------:R-:W-:-:S04]  /*0500*/  FFMA R22, R2, R27, RZ ;  /* 0x0000001b02167223 */ /* 0x000fc800000000ff */
[----:B------:R-:W-:-:S04]  /*0510*/  FFMA R3, -R25, R22, R2 ;  /* 0x0000001619037223 */ /* 0x000fc80000000102 */
[----:B------:R-:W-:Y:S01]  /*0520*/  FFMA R4, R27, R3, R22 ;  /* 0x000000031b047223 */ /* 0x000fe20000000016 */
[----:B01----:R-:W-:Y:S06]  /*0530*/  @!P0 BRA `(.L_x_171) ;  /* 0x0000000000108947 */ /* 0x003fec0003800000 */
[----:B------:R-:W-:Y:S01]  /*0540*/  IMAD.MOV.U32 R3, RZ, RZ, R25 ;  /* 0x000000ffff037224 */ /* 0x000fe200078e0019 */
[----:B------:R-:W-:-:S07]  /*0550*/  MOV R18, 0x570 ;  /* 0x0000057000127802 */ /* 0x000fce0000000f00 */
[----:B--2---:R-:W-:Y:S05]  /*0560*/  CALL.REL.NOINC `($__internal_7_$__cuda_sm3x_div_rn_noftz_f32_slowpath) ;  /* 0x0000000c005c7944 */ /* 0x004fea0003c00000 */
[----:B------:R-:W-:-:S07]  /*0570*/  IMAD.MOV.U32 R4, RZ, RZ, R2 ;  /* 0x000000ffff047224 */ /* 0x000fce00078e0002 */
.L_x_171:
[----:B------:R-:W-:Y:S05]  /*0580*/  BSYNC.RECONVERGENT B0 ;  /* 0x0000000000007941 */ /* 0x000fea0003800200 */
.L_x_170:
[----:B------:R-:W3:Y:S04]  /*0590*/  LDG.E R3, desc[UR4][R12.64] ;  /* 0x000000040c037981 */ /* 0x000ee8000c1e1900 */
[----:B------:R-:W4:Y:S01]  /*05a0*/  LDG.E R2, desc[UR4][R16.64] ;  /* 0x0000000410027981 */ /* 0x000f22000c1e1900 */
[----:B------:R-:W-:Y:S01]  /*05b0*/  BSSY.RECONVERGENT B0, `(.L_x_172) ;  /* 0x000000d000007945 */ /* 0x000fe20003800200 */
[----:B---3--:R-:W0:Y:S01]  /*05c0*/  MUFU.RCP R18, R3 ;  /* 0x0000000300127308 */ /* 0x008e220000001000 */
        /* <DEDUP_REMOVED lines=9> */
[----:B--2---:R-:W-:Y:S05]  /*0660*/  CALL.REL.NOINC `($__internal_7_$__cuda_sm3x_div_rn_noftz_f32_slowpath) ;  /* 0x0000000c001c7944 */ /* 0x004fea0003c00000 */
[----:B------:R-:W-:-:S07]  /*0670*/  IMAD.MOV.U32 R5, RZ, RZ, R2 ;  /* 0x000000ffff057224 */ /* 0x000fce00078e0002 */
.L_x_173:
[----:B------:R-:W-:Y:S05]  /*0680*/  BSYNC.RECONVERGENT B0 ;  /* 0x0000000000007941 */ /* 0x000fea0003800200 */
.L_x_172:
        /* <DEDUP_REMOVED lines=19> */
[----:B------:R-:W-:Y:S01]  /*07c0*/  MOV R2, 0x7f0 ;  /* 0x000007f000027802 */ /* 0x000fe20000000f00 */
[----:B------:R-:W-:-:S07]  /*07d0*/  IMAD.MOV.U32 R21, RZ, RZ, R9 ;  /* 0x000000ffff157224 */ /* 0x000fce00078e0009 */
[----:B--2---:R-:W-:Y:S05]  /*07e0*/  CALL.REL.NOINC `($__internal_6_$__cuda_sm20_div_rn_f64_full) ;  /* 0x0000000400547944 */ /* 0x004fea0003c00000 */
[----:B------:R-:W-:Y:S02]  /*07f0*/  IMAD.MOV.U32 R2, RZ, RZ, R26 ;  /* 0x000000ffff027224 */ /* 0x000fe400078e001a */
[----:B------:R-:W-:-:S07]  /*0800*/  IMAD.MOV.U32 R3, RZ, RZ, R27 ;  /* 0x000000ffff037224 */ /* 0x000fce00078e001b */
.L_x_175:
[----:B------:R-:W-:Y:S05]  /*0810*/  BSYNC.RECONVERGENT B0 ;  /* 0x0000000000007941 */ /* 0x000fea0003800200 */
.L_x_174:
[----:B------:R-:W0:Y:S01]  /*0820*/  LDC.64 R18, c[0x0][0x3a0] ;  /* 0x0000e800ff127b82 */ /* 0x000e220000000a00 */
[----:B--2---:R-:W-:-:S10]  /*0830*/  DFMA R4, R32, 0.5, R2 ;  /* 0x3fe000002004782b */ /* 0x004fd40000000002 */
        /* <DEDUP_REMOVED lines=18> */
[----:B------:R-:W-:Y:S01]  /*0960*/  IMAD.MOV.U32 R3, RZ, RZ, R11 ;  /* 0x000000ffff037224 */ /* 0x000fe200078e000b */
[----:B------:R-:W-:-:S07]  /*0970*/  MOV R18, 0x990 ;  /* 0x0000099000127802 */ /* 0x000fce0000000f00 */
[----:B-1----:R-:W-:Y:S05]  /*0980*/  CALL.REL.NOINC `($__internal_7_$__cuda_sm3x_div_rn_noftz_f32_slowpath) ;  /* 0x0000000800547944 */ /* 0x002fea0003c00000 */
[----:B------:R-:W-:-:S07]  /*0990*/  MOV R18, R2 ;  /* 0x0000000200127202 */ /* 0x000fce0000000f00 */
.L_x_177:
[----:B------:R-:W-:Y:S05]  /*09a0*/  BSYNC.RECONVERGENT B0 ;  /* 0x0000000000007941 */ /* 0x000fea0003800200 */
.L_x_176:
        /* <DEDUP_REMOVED lines=18> */
[----:B-1----:R-:W-:Y:S05]  /*0ad0*/  CALL.REL.NOINC `($__internal_7_$__cuda_sm3x_div_rn_noftz_f32_slowpath) ;  /* 0x0000000800007944 */ /* 0x002fea0003c00000 */
[----:B------:R-:W-:-:S07]  /*0ae0*/  IMAD.MOV.U32 R16, RZ, RZ, R2 ;  /* 0x000000ffff107224 */ /* 0x000fce00078e0002 */
.L_x_179:
[----:B------:R-:W-:Y:S05]  /*0af0*/  BSYNC.RECONVERGENT B0 ;  /* 0x0000000000007941 */ /* 0x000fea0003800200 */
.L_x_178:
        /* <DEDUP_REMOVED lines=26> */
[----:B-1----:R-:W-:Y:S05]  /*0ca0*/  CALL.REL.NOINC `($__internal_6_$__cuda_sm20_div_rn_f64_full) ;  /* 0x0000000000247944 */ /* 0x002fea0003c00000 */
[----:B------:R-:W-:Y:S01]  /*0cb0*/  IMAD.MOV.U32 R2, RZ, RZ, R26 ;  /* 0x000000ffff027224 */ /* 0x000fe200078e001a */
[----:B------:R-:W-:-:S07]  /*0cc0*/  MOV R3, R27 ;  /* 0x0000001b00037202 */ /* 0x000fce0000000f00 */
.L_x_181:
[----:B------:R-:W-:Y:S05]  /*0cd0*/  BSYNC.RECONVERGENT B0 ;  /* 0x0000000000007941 */ /* 0x000fea0003800200 */
.L_x_180:
[----:B------:R-:W0:Y:S01]  /*0ce0*/  LDC.64 R4, c[0x0][0x3a8] ;  /* 0x0000ea00ff047b82 */ /* 0x000e220000000a00 */
[----:B-1----:R-:W-:-:S10]  /*0cf0*/  DFMA R32, R32, 0.5, R2 ;  /* 0x3fe000002020782b */ /* 0x002fd40000000002 */
[----:B------:R-:W1:Y:S01]  /*0d00*/  F2F.F32.F64 R33, R32 ;  /* 0x0000002000217310 */ /* 0x000e620000301000 */
[----:B0-----:R-:W-:-:S05]  /*0d10*/  IMAD.WIDE R2, R0, 0x4, R4 ;  /* 0x0000000400027825 */ /* 0x001fca00078e0204 */
[----:B-1----:R-:W-:Y:S01]  /*0d20*/  STG.E desc[UR4][R2.64], R33 ;  /* 0x0000002102007986 */ /* 0x002fe2000c101904 */
[----:B------:R-:W-:Y:S05]  /*0d30*/  EXIT ;  /* 0x000000000000794d */ /* 0x000fea0003800000 */
        .weak           $__internal_6_$__cuda_sm20_div_rn_f64_full
        .type           $__internal_6_$__cuda_sm20_div_rn_f64_full,@function
        .size           $__internal_6_$__cuda_sm20_div_rn_f64_full,($__internal_7_$__cuda_sm3x_div_rn_noftz_f32_slowpath - $__internal_6_$__cuda_sm20_div_rn_f64_full)
$__internal_6_$__cuda_sm20_div_rn_f64_full:
[C---:B------:R-:W-:Y:S01]  /*0d40*/  FSETP.GEU.AND P0, PT, |R21|.reuse, 1.469367938527859385e-39, PT ;  /* 0x001000001500780b */ /* 0x040fe20003f0e200 */
[----:B------:R-:W-:Y:S01]  /*0d50*/  IMAD.MOV.U32 R24, RZ, RZ, 0x1 ;  /* 0x00000001ff187424 */ /* 0x000fe200078e00ff */
[----:B------:R-:W-:Y:S01]  /*0d60*/  LOP3.LUT R18, R21, 0x800fffff, RZ, 0xc0, !PT ;  /* 0x800fffff15127812 */ /* 0x000fe200078ec0ff */
[----:B------:R-:W-:Y:S01]  /*0d70*/  BSSY.RECONVERGENT B1, `(.L_x_182) ;  /* 0x0000054000017945 */ /* 0x000fe20003800200 */
[C---:B------:R-:W-:Y:S02]  /*0d80*/  FSETP.GEU.AND P2, PT, |R23|.reuse, 1.469367938527859385e-39, PT ;  /* 0x001000001700780b */ /* 0x040fe40003f4e200 */
[----:B------:R-:W-:Y:S01]  /*0d90*/  LOP3.LUT R19, R18, 0x3ff00000, RZ, 0xfc, !PT ;  /* 0x3ff0000012137812 */ /* 0x000fe200078efcff */
[----:B------:R-:W-:Y:S01]  /*0da0*/  IMAD.MOV.U32 R18, RZ, RZ, R20 ;  /* 0x000000ffff127224 */ /* 0x000fe200078e0014 */
[----:B------:R-:W-:Y:S02]  /*0db0*/  LOP3.LUT R3, R23, 0x7ff00000, RZ, 0xc0, !PT ;  /* 0x7ff0000017037812 */ /* 0x000fe400078ec0ff */
[----:B------:R-:W-:-:S03]  /*0dc0*/  LOP3.LUT R34, R21, 0x7ff00000, RZ, 0xc0, !PT ;  /* 0x7ff0000015227812 */ /* 0x000fc600078ec0ff */
[----:B------:R-:W-:Y:S01]  /*0dd0*/  @!P0 DMUL R18, R20, 8.98846567431157953865e+307 ;  /* 0x7fe0000014128828 */ /* 0x000fe20000000000 */
[----:B------:R-:W-:-:S03]  /*0de0*/  ISETP.GE.U32.AND P1, PT, R3, R34, PT ;  /* 0x000000220300720c */ /* 0x000fc60003f26070 */
[----:B------:R-:W-:Y:S02]  /*0df0*/  @!P2 LOP3.LUT R4, R21, 0x7ff00000, RZ, 0xc0, !PT ;  /* 0x7ff000001504a812 */ /* 0x000fe400078ec0ff */
[----:B------:R-:W0:Y:S02]  /*0e00*/  MUFU.RCP64H R25, R19 ;  /* 0x0000001300197308 */ /* 0x000e240000001800 */
[----:B------:R-:W-:Y:S01]  /*0e10*/  @!P2 ISETP.GE.U32.AND P3, PT, R3, R4, PT ;  /* 0x000000040300a20c */ /* 0x000fe20003f66070 */
[----:B------:R-:W-:Y:S01]  /*0e20*/  IMAD.MOV.U32 R4, RZ, RZ, 0x1ca00000 ;  /* 0x1ca00000ff047424 */ /* 0x000fe200078e00ff */
[----:B------:R-:W-:-:S04]  /*0e30*/  @!P0 LOP3.LUT R34, R19, 0x7ff00000, RZ, 0xc0, !PT ;  /* 0x7ff0000013228812 */ /* 0x000fc800078ec0ff */
[----:B------:R-:W-:-:S04]  /*0e40*/  @!P2 SEL R27, R4, 0x63400000, !P3 ;  /* 0x63400000041ba807 */ /* 0x000fc80005800000 */
[----:B------:R-:W-:-:S04]  /*0e50*/  @!P2 LOP3.LUT R30, R27, 0x80000000, R23, 0xf8, !PT ;  /* 0x800000001b1ea812 */ /* 0x000fc800078ef817 */
[----:B------:R-:W-:Y:S01]  /*0e60*/  @!P2 LOP3.LUT R31, R30, 0x100000, RZ, 0xfc, !PT ;  /* 0x001000001e1fa812 */ /* 0x000fe200078efcff */
[----:B0-----:R-:W-:Y:S01]  /*0e70*/  DFMA R28, R24, -R18, 1 ;  /* 0x3ff00000181c742b */ /* 0x001fe20000000812 */
[----:B------:R-:W-:-:S07]  /*0e80*/  @!P2 IMAD.MOV.U32 R30, RZ, RZ, RZ ;  /* 0x000000ffff1ea224 */ /* 0x000fce00078e00ff */
[----:B------:R-:W-:-:S08]  /*0e90*/  DFMA R28, R28, R28, R28 ;  /* 0x0000001c1c1c722b */ /* 0x000fd0000000001c */
[----:B------:R-:W-:Y:S01]  /*0ea0*/  DFMA R28, R24, R28, R24 ;  /* 0x0000001c181c722b */ /* 0x000fe20000000018 */
[----:B------:R-:W-:Y:S01]  /*0eb0*/  SEL R25, R4, 0x63400000, !P1 ;  /* 0x6340000004197807 */ /* 0x000fe20004800000 */
[----:B------:R-:W-:-:S03]  /*0ec0*/  IMAD.MOV.U32 R24, RZ, RZ, R22 ;  /* 0x000000ffff187224 */ /* 0x000fc600078e0016 */
[----:B------:R-:W-:-:S03]  /*0ed0*/  LOP3.LUT R25, R25, 0x800fffff, R23, 0xf8, !PT ;  /* 0x800fffff19197812 */ /* 0x000fc600078ef817 */
        /* <DEDUP_REMOVED lines=9> */
[----:B------:R-:W-:Y:S01]  /*0f70*/  ISETP.GT.U32.AND P0, PT, R26, 0x7feffffe, PT ;  /* 0x7feffffe1a00780c */ /* 0x000fe20003f04070 */
[----:B------:R-:W-:-:S05]  /*0f80*/  VIADD R26, R34, 0xffffffff ;  /* 0xffffffff221a7836 */ /* 0x000fca0000000000 */
[----:B------:R-:W-:-:S13]  /*0f90*/  ISETP.GT.U32.OR P0, PT, R26, 0x7feffffe, P0 ;  /* 0x7feffffe1a00780c */ /* 0x000fda0000704470 */
[----:B------:R-:W-:Y:S05]  /*0fa0*/  @P0 BRA `(.L_x_183) ;  /* 0x00000000006c0947 */ /* 0x000fea0003800000 */
[----:B------:R-:W-:-:S04]  /*0fb0*/  LOP3.LUT R26, R21, 0x7ff00000, RZ, 0xc0, !PT ;  /* 0x7ff00000151a7812 */ /* 0x000fc800078ec0ff */
[CC--:B------:R-:W-:Y:S02]  /*0fc0*/  VIADDMNMX R22, R3.reuse, -R26.reuse, 0xb9600000, !PT ;  /* 0xb960000003167446 */ /* 0x0c0fe4000780091a */
[----:B------:R-:W-:Y:S02]  /*0fd0*/  ISETP.GE.U32.AND P0, PT, R3, R26, PT ;  /* 0x0000001a0300720c */ /* 0x000fe40003f06070 */
[----:B------:R-:W-:Y:S02]  /*0fe0*/  VIMNMX R3, PT, PT, R22, 0x46a00000, PT ;  /* 0x46a0000016037848 */ /* 0x000fe40003fe0100 */
[----:B------:R-:W-:Y:S02]  /*0ff0*/  SEL R4, R4, 0x63400000, !P0 ;  /* 0x6340000004047807 */ /* 0x000fe40004000000 */
[----:B------:R-:W-:-:S03]  /*1000*/  MOV R22, RZ ;  /* 0x000000ff00167202 */ /* 0x000fc60000000f00 */
[----:B------:R-:W-:-:S04]  /*1010*/  IMAD.IADD R3, R3, 0x1, -R4 ;  /* 0x0000000103037824 */ /* 0x000fc800078e0a04 */
[----:B------:R-:W-:-:S06]  /*1020*/  VIADD R23, R3, 0x7fe00000 ;  /* 0x7fe0000003177836 */ /* 0x000fcc0000000000 */
[----:B------:R-:W-:-:S10]  /*1030*/  DMUL R26, R30, R22 ;  /* 0x000000161e1a7228 */ /* 0x000fd40000000000 */
[----:B------:R-:W-:-:S13]  /*1040*/  FSETP.GTU.AND P0, PT, |R27|, 1.469367938527859385e-39, PT ;  /* 0x001000001b00780b */ /* 0x000fda0003f0c200 */
[----:B------:R-:W-:Y:S05]  /*1050*/  @P0 BRA `(.L_x_184) ;  /* 0x0000000000940947 */ /* 0x000fea0003800000 */
[----:B------:R-:W-:Y:S01]  /*1060*/  DFMA R18, R30, -R18, R24 ;  /* 0x800000121e12722b */ /* 0x000fe20000000018 */
[----:B------:R-:W-:-:S09]  /*1070*/  IMAD.MOV.U32 R22, RZ, RZ, RZ ;  /* 0x000000ffff167224 */ /* 0x000fd200078e00ff */
[C---:B------:R-:W-:Y:S02]  /*1080*/  FSETP.NEU.AND P0, PT, R19.reuse, RZ, PT ;  /* 0x000000ff1300720b */ /* 0x040fe40003f0d000 */
[----:B------:R-:W-:-:S04]  /*1090*/  LOP3.LUT R21, R19, 0x80000000, R21, 0x48, !PT ;  /* 0x8000000013157812 */ /* 0x000fc800078e4815 */
[----:B------:R-:W-:-:S07]  /*10a0*/  LOP3.LUT R23, R21, R23, RZ, 0xfc, !PT ;  /* 0x0000001715177212 */ /* 0x000fce00078efcff */
[----:B------:R-:W-:Y:S05]  /*10b0*/  @!P0 BRA `(.L_x_184) ;  /* 0x00000000007c8947 */ /* 0x000fea0003800000 */
[----:B------:R-:W-:Y:S01]  /*10c0*/  IMAD.MOV R19, RZ, RZ, -R3 ;  /* 0x000000ffff137224 */ /* 0x000fe200078e0a03 */
[----:B------:R-:W-:Y:S01]  /*10d0*/  DMUL.RP R22, R30, R22 ;  /* 0x000000161e167228 */ /* 0x000fe20000008000 */
[----:B------:R-:W-:Y:S01]  /*10e0*/  IMAD.MOV.U32 R18, RZ, RZ, RZ ;  /* 0x000000ffff127224 */ /* 0x000fe200078e00ff */
[----:B------:R-:W-:-:S05]  /*10f0*/  IADD3 R3, PT, PT, -R3, -0x43300000, RZ ;  /* 0xbcd0000003037810 */ /* 0x000fca0007ffe1ff */
[----:B------:R-:W-:-:S03]  /*1100*/  DFMA R18, R26, -R18, R30 ;  /* 0x800000121a12722b */ /* 0x000fc6000000001e */
[----:B------:R-:W-:-:S07]  /*1110*/  LOP3.LUT R21, R23, R21, RZ, 0x3c, !PT ;  /* 0x0000001517157212 */ /* 0x000fce00078e3cff */
[----:B------:R-:W-:-:S04]  /*1120*/  FSETP.NEU.AND P0, PT, |R19|, R3, PT ;  /* 0x000000031300720b */ /* 0x000fc80003f0d200 */
[----:B------:R-:W-:Y:S02]  /*1130*/  FSEL R26, R22, R26, !P0 ;  /* 0x0000001a161a7208 */ /* 0x000fe40004000000 */
[----:B------:R-:W-:Y:S01]  /*1140*/  FSEL R27, R21, R27, !P0 ;  /* 0x0000001b151b7208 */ /* 0x000fe20004000000 */
[----:B------:R-:W-:Y:S06]  /*1150*/  BRA `(.L_x_184) ;  /* 0x0000000000547947 */ /* 0x000fec0003800000 */
.L_x_183:
        /* <DEDUP_REMOVED lines=12> */
[----:B------:R-:W-:Y:S02]  /*1220*/  @!P0 IMAD.MOV.U32 R26, RZ, RZ, RZ ;  /* 0x000000ffff1a8224 */ /* 0x000fe400078e00ff */
[----:B------:R-:W-:Y:S02]  /*1230*/  @P0 IMAD.MOV.U32 R26, RZ, RZ, RZ ;  /* 0x000000ffff1a0224 */ /* 0x000fe400078e00ff */
[----:B------:R-:W-:Y:S01]  /*1240*/  @P0 IMAD.MOV.U32 R27, RZ, RZ, R3 ;  /* 0x000000ffff1b0224 */ /* 0x000fe200078e0003 */
[----:B------:R-:W-:Y:S06]  /*1250*/  BRA `(.L_x_184) ;  /* 0x0000000000147947 */ /* 0x000fec0003800000 */
.L_x_186:
[----:B------:R-:W-:Y:S01]  /*1260*/  LOP3.LUT R27, R21, 0x80000, RZ, 0xfc, !PT ;  /* 0x00080000151b7812 */ /* 0x000fe200078efcff */
[----:B------:R-:W-:Y:S01]  /*1270*/  IMAD.MOV.U32 R26, RZ, RZ, R20 ;  /* 0x000000ffff1a7224 */ /* 0x000fe200078e0014 */
[----:B------:R-:W-:Y:S06]  /*1280*/  BRA `(.L_x_184) ;  /* 0x0000000000087947 */ /* 0x000fec0003800000 */
.L_x_185:
[----:B------:R-:W-:Y:S02]  /*1290*/  LOP3.LUT R27, R23, 0x80000, RZ, 0xfc, !PT ;  /* 0x00080000171b7812 */ /* 0x000fe400078efcff */
[----:B------:R-:W-:-:S07]  /*12a0*/  MOV R26, R22 ;  /* 0x00000016001a7202 */ /* 0x000fce0000000f00 */
.L_x_184:
[----:B------:R-:W-:Y:S05]  /*12b0*/  BSYNC.RECONVERGENT B1 ;  /* 0x0000000000017941 */ /* 0x000fea0003800200 */
.L_x_182:
[----:B------:R-:W-:-:S04]  /*12c0*/  IMAD.MOV.U32 R3, RZ, RZ, 0x0 ;  /* 0x00000000ff037424 */ /* 0x000fc800078e00ff */
[----:B------:R-:W-:Y:S05]  /*12d0*/  RET.REL.NODEC R2 `(_Z13half_j_kernelPfS_S_S_S_S_iiff) ;  /* 0xffffffec02487950 */ /* 0x000fea0003c3ffff */
        .weak           $__internal_7_$__cuda_sm3x_div_rn_noftz_f32_slowpath
        .type           $__internal_7_$__cuda_sm3x_div_rn_noftz_f32_slowpath,@function
        .size           $__internal_7_$__cuda_sm3x_div_rn_noftz_f32_slowpath,(.L_x_240 - $__internal_7_$__cuda_sm3x_div_rn_noftz_f32_slowpath)
$__internal_7_$__cuda_sm3x_div_rn_noftz_f32_slowpath:
[--C-:B------:R-:W-:Y:S01]  /*12e0*/  SHF.R.U32.HI R19, RZ, 0x17, R3.reuse ;  /* 0x00000017ff137819 */ /* 0x100fe20000011603 */
[----:B------:R-:W-:Y:S01]  /*12f0*/  BSSY.RECONVERGENT B1, `(.L_x_187) ;  /* 0x0000063000017945 */ /* 0x000fe20003800200 */
[----:B------:R-:W-:Y:S01]  /*1300*/  SHF.R.U32.HI R22, RZ, 0x17, R2 ;  /* 0x00000017ff167819 */ /* 0x000fe20000011602 */
[----:B------:R-:W-:Y:S01]  /*1310*/  IMAD.MOV.U32 R21, RZ, RZ, R3 ;  /* 0x000000ffff157224 */ /* 0x000fe200078e0003 */
[----:B------:R-:W-:Y:S02]  /*1320*/  LOP3.LUT R19, R19, 0xff, RZ, 0xc0, !PT ;  /* 0x000000ff13137812 */ /* 0x000fe400078ec0ff */
[----:B------:R-:W-:-:S03]  /*1330*/  LOP3.LUT R22, R22, 0xff, RZ, 0xc0, !PT ;  /* 0x000000ff16167812 */ /* 0x000fc600078ec0ff */
[----:B------:R-:W-:Y:S02]  /*1340*/  VIADD R24, R19, 0xffffffff ;  /* 0xffffffff13187836 */ /* 0x000fe40000000000 */
[----:B------:R-:W-:-:S03]  /*1350*/  VIADD R23, R22, 0xffffffff ;  /* 0xffffffff16177836 */ /* 0x000fc60000000000 */
        /* <DEDUP_REMOVED lines=22> */
[----:B------:R-:W-:Y:S02]  /*14c0*/  @P0 IMAD.MOV.U32 R20, RZ, RZ, RZ ;  /* 0x000000ffff140224 */ /* 0x000fe400078e00ff */
[----:B------:R-:W-:Y:S01]  /*14d0*/  @!P0 FFMA R2, R2, 1.84467440737095516160e+19, RZ ;  /* 0x5f80000002028823 */ /* 0x000fe200000000ff */
[----:B------:R-:W-:Y:S02]  /*14e0*/  @!P0 IMAD.MOV.U32 R20, RZ, RZ, -0x40 ;  /* 0xffffffc0ff148424 */ /* 0x000fe400078e00ff */
[----:B------:R-:W-:Y:S02]  /*14f0*/  @!P1 FFMA R21, R3, 1.84467440737095516160e+19, RZ ;  /* 0x5f80000003159823 */ /* 0x000fe400000000ff */
[----:B------:R-:W-:-:S07]  /*1500*/  @!P1 VIADD R20, R20, 0x40 ;  /* 0x0000004014149836 */ /* 0x000fce0000000000 */
.L_x_188:
        /* <DEDUP_REMOVED lines=18> */
[----:B------:R-:W-:-:S04]  /*1630*/  IMAD.IADD R19, R19, 0x1, R25 ;  /* 0x0000000113137824 */ /* 0x000fc800078e0219 */
        /* <DEDUP_REMOVED lines=10> */
[-CC-:B------:R-:W-:Y:S01]  /*16e0*/  FFMA.RZ R20, R23, R21.reuse, R24.reuse ;  /* 0x0000001517147223 */ /* 0x180fe2000000c018 */
[C---:B------:R-:W-:Y:S02]  /*16f0*/  ISETP.NE.AND P2, PT, R19.reuse, RZ, PT ;  /* 0x000000ff1300720c */ /* 0x040fe40003f45270 */
[----:B------:R-:W-:Y:S02]  /*1700*/  ISETP.NE.AND P1, PT, R19, RZ, PT ;  /* 0x000000ff1300720c */ /* 0x000fe40003f25270 */
[----:B------:R-:W-:Y:S01]  /*1710*/  LOP3.LUT R22, R20, 0x7fffff, RZ, 0xc0, !PT ;  /* 0x007fffff14167812 */ /* 0x000fe200078ec0ff */
[CCC-:B------:R-:W-:Y:S01]  /*1720*/  FFMA.RP R20, R23.reuse, R21.reuse, R24.reuse ;  /* 0x0000001517147223 */ /* 0x1c0fe20000008018 */
[----:B------:R-:W-:Y:S01]  /*1730*/  FFMA.RM R21, R23, R21, R24 ;  /* 0x0000001517157223 */ /* 0x000fe20000004018 */
[C---:B------:R-:W-:Y:S01]  /*1740*/  VIADD R23, R19.reuse, 0x20 ;  /* 0x0000002013177836 */ /* 0x040fe20000000000 */
[----:B------:R-:W-:Y:S02]  /*1750*/  LOP3.LUT R22, R22, 0x800000, RZ, 0xfc, !PT ;  /* 0x0080000016167812 */ /* 0x000fe400078efcff */
[----:B------:R-:W-:-:S02]  /*1760*/  IADD3 R19, PT, PT, -R19, RZ, RZ ;  /* 0x000000ff13137210 */ /* 0x000fc40007ffe1ff */
[----:B------:R-:W-:Y:S02]  /*1770*/  SHF.L.U32 R23, R22, R23, RZ ;  /* 0x0000001716177219 */ /* 0x000fe400000006ff */
[----:B------:R-:W-:Y:S02]  /*1780*/  FSETP.NEU.FTZ.AND P0, PT, R20, R21, PT ;  /* 0x000000151400720b */ /* 0x000fe40003f1d000 */
[----:B------:R-:W-:Y:S02]  /*1790*/  SEL R19, R19, RZ, P2 ;  /* 0x000000ff13137207 */ /* 0x000fe40001000000 */
[----:B------:R-:W-:Y:S02]  /*17a0*/  ISETP.NE.AND P1, PT, R23, RZ, P1 ;  /* 0x000000ff1700720c */ /* 0x000fe40000f25270 */
[----:B------:R-:W-:Y:S02]  /*17b0*/  SHF.R.U32.HI R19, RZ, R19, R22 ;  /* 0x00000013ff137219 */ /* 0x000fe40000011616 */
[----:B------:R-:W-:-:S02]  /*17c0*/  PLOP3.LUT P0, PT, P0, P1, PT, 0xf8, 0x8f ;  /* 0x00000000008f781c */ /* 0x000fc40000703f70 */
[----:B------:R-:W-:Y:S02]  /*17d0*/  SHF.R.U32.HI R21, RZ, 0x1, R19 ;  /* 0x00000001ff157819 */ /* 0x000fe40000011613 */
[----:B------:R-:W-:-:S04]  /*17e0*/  SEL R20, RZ, 0x1, !P0 ;  /* 0x00000001ff147807 */ /* 0x000fc80004000000 */
[----:B------:R-:W-:-:S04]  /*17f0*/  LOP3.LUT R20, R20, 0x1, R21, 0xf8, !PT ;  /* 0x0000000114147812 */ /* 0x000fc800078ef815 */
[----:B------:R-:W-:-:S05]  /*1800*/  LOP3.LUT R20, R20, R19, RZ, 0xc0, !PT ;  /* 0x0000001314147212 */ /* 0x000fca00078ec0ff */
[----:B------:R-:W-:-:S05]  /*1810*/  IMAD.IADD R21, R21, 0x1, R20 ;  /* 0x0000000115157824 */ /* 0x000fca00078e0214 */
[----:B------:R-:W-:Y:S01]  /*1820*/  LOP3.LUT R2, R21, R2, RZ, 0xfc, !PT ;  /* 0x0000000215027212 */ /* 0x000fe200078efcff */
[----:B------:R-:W-:Y:S06]  /*1830*/  BRA `(.L_x_196) ;  /* 0x0000000000107947 */ /* 0x000fec0003800000 */
.L_x_195:
[----:B------:R-:W-:-:S04]  /*1840*/  LOP3.LUT R2, R2, 0x80000000, RZ, 0xc0, !PT ;  /* 0x8000000002027812 */ /* 0x000fc800078ec0ff */
[----:B------:R-:W-:Y:S01]  /*1850*/  LOP3.LUT R2, R2, 0x7f800000, RZ, 0xfc, !PT ;  /* 0x7f80000002027812 */ /* 0x000fe200078efcff */
[----:B------:R-:W-:Y:S06]  /*1860*/  BRA `(.L_x_196) ;  /* 0x0000000000047947 */ /* 0x000fec0003800000 */
.L_x_194:
[----:B------:R-:W-:-:S07]  /*1870*/  IMAD R2, R25, 0x800000, R2 ;  /* 0x0080000019027824 */ /* 0x000fce00078e0202 */
.L_x_196:
[----:B------:R-:W-:Y:S05]  /*1880*/  BSYNC.RECONVERGENT B2 ;  /* 0x0000000000027941 */ /* 0x000fea0003800200 */
.L_x_193:
[----:B------:R-:W-:Y:S05]  /*1890*/  BRA `(.L_x_197) ;  /* 0x0000000000207947 */ /* 0x000fea0003800000 */
.L_x_192:
[----:B------:R-:W-:-:S04]  /*18a0*/  LOP3.LUT R2, R21, 0x80000000, R2, 0x48, !PT ;  /* 0x8000000015027812 */ /* 0x000fc800078e4802 */
[----:B------:R-:W-:Y:S01]  /*18b0*/  LOP3.LUT R2, R2, 0x7f800000, RZ, 0xfc, !PT ;  /* 0x7f80000002027812 */ /* 0x000fe200078efcff */
[----:B------:R-:W-:Y:S06]  /*18c0*/  BRA `(.L_x_197) ;  /* 0x0000000000147947 */ /* 0x000fec0003800000 */
.L_x_191:
[----:B------:R-:W-:Y:S01]  /*18d0*/  LOP3.LUT R2, R21, 0x80000000, R2, 0x48, !PT ;  /* 0x8000000015027812 */ /* 0x000fe200078e4802 */
[----:B------:R-:W-:Y:S06]  /*18e0*/  BRA `(.L_x_197) ;  /* 0x00000000000c7947 */ /* 0x000fec0003800000 */
.L_x_190:
[----:B------:R-:W0:Y:S01]  /*18f0*/  MUFU.RSQ R2, -QNAN ;  /* 0xffc0000000027908 */ /* 0x000e220000001400 */
[----:B------:R-:W-:Y:S05]  /*1900*/  BRA `(.L_x_197) ;  /* 0x0000000000047947 */ /* 0x000fea0003800000 */
.L_x_189:
[----:B------:R-:W-:-:S07]  /*1910*/  FADD.FTZ R2, R2, R3 ;  /* 0x0000000302027221 */ /* 0x000fce0000010000 */
.L_x_197:
[----:B------:R-:W-:Y:S05]  /*1920*/  BSYNC.RECONVERGENT B1 ;  /* 0x0000000000017941 */ /* 0x000fea0003800200 */
.L_x_187:
[----:B------:R-:W-:-:S04]  /*1930*/  IMAD.MOV.U32 R19, RZ, RZ, 0x0 ;  /* 0x00000000ff137424 */ /* 0x000fc800078e00ff */
[----:B0-----:R-:W-:Y:S05]  /*1940*/  RET.REL.NODEC R18 `(_Z13half_j_kernelPfS_S_S_S_S_iiff) ;  /* 0xffffffe412ac7950 */ /* 0x001fea0003c3ffff */
.L_x_198:
        /* <DEDUP_REMOVED lines=11> */
.L_x_240:


//--------------------- .text._Z13half_i_kernelPfS_S_S_S_S_iiff --------------------------
	.section	.text._Z13half_i_kernelPfS_S_S_S_S_iiff,"ax",@progbits
	.align	128
        .global         _Z13half_i_kernelPfS_S_S_S_S_iiff
        .type           _Z13half_i_kernelPfS_S_S_S_S_iiff,@function
        .size           _Z13half_i_kernelPfS_S_S_S_S_iiff,(.L_x_242 - _Z13half_i_kernelPfS_S_S_S_S_iiff)
        .other          _Z13half_i_kernelPfS_S_S_S_S_iiff,@"STO_CUDA_ENTRY STV_DEFAULT"
_Z13half_i_kernelPfS_S_S_S_S_iiff:
.text._Z13half_i_kernelPfS_S_S_S_S_iiff:
[----:B------:R-:W-:Y:S01]  /*0000*/  LDC R1, c[0x0][0x37c] ;  /* 0x0000df00ff017b82 */ /* 0x000fe20000000800 */
[----:B------:R-:W0:Y:S07]  /*0010*/  S2R R7, SR_TID.X ;  /* 0x0000000000077919 */ /* 0x000e2e0000002100 */
[----:B------:R-:W0:Y:S01]  /*0020*/  S2UR UR5, SR_CTAID.X ;  /* 0x00000000000579c3 */ /* 0x000e220000002500 */
[----:B------:R-:W1:Y:S01]  /*0030*/  LDCU.64 UR8, c[0x0][0x3b0] ;  /* 0x00007600ff0877ac */ /* 0x000e620008000a00 */
[----:B------:R-:W2:Y:S06]  /*0040*/  S2R R34, SR_TID.Y ;  /* 0x0000000000227919 */ /* 0x000eac0000002200 */
[----:B------:R-:W0:Y:S08]  /*0050*/  LDC R0, c[0x0][0x360] ;  /* 0x0000d800ff007b82 */ /* 0x000e300000000800 */
[----:B------:R-:W2:Y:S01]  /*0060*/  S2UR UR6, SR_CTAID.Y ;  /* 0x00000000000679c3 */ /* 0x000ea20000002600 */
[----:B-1----:R-:W-:-:S07]  /*0070*/  UIADD3 UR4, UPT, UPT, UR8, -0x1, URZ ;  /* 0xffffffff08047890 */ /* 0x002fce000fffe0ff */
[----:B------:R-:W2:Y:S01]  /*0080*/  LDC R3, c[0x0][0x364] ;  /* 0x0000d900ff037b82 */ /* 0x000ea20000000800 */
[----:B0-----:R-:W-:-:S05]  /*0090*/  IMAD R7, R0, UR5, R7 ;  /* 0x0000000500077c24 */ /* 0x001fca000f8e0207 */
[----:B------:R-:W-:Y:S01]  /*00a0*/  ISETP.GE.AND P0, PT, R7, UR4, PT ;  /* 0x0000000407007c0c */ /* 0x000fe2000bf06270 */
[----:B--2---:R-:W-:-:S05]  /*00b0*/  IMAD R34, R3, UR6, R34 ;  /* 0x0000000603227c24 */ /* 0x004fca000f8e0222 */
[----:B------:R-:W-:-:S13]  /*00c0*/  ISETP.GE.OR P0, PT, R34, UR9, P0 ;  /* 0x0000000922007c0c */ /* 0x000fda0008706670 */
[----:B------:R-:W-:Y:S05]  /*00d0*/  @P0 EXIT ;  /* 0x000000000000094d */ /* 0x000fea0003800000 */
[----:B------:R-:W0:Y:S01]  /*00e0*/  LDC.64 R14, c[0x0][0x388] ;  /* 0x0000e200ff0e7b82 */ /* 0x000e220000000a00 */
[----:B------:R-:W1:Y:S01]  /*00f0*/  LDCU.64 UR4, c[0x0][0x358] ;  /* 0x00006b00ff0477ac */ /* 0x000e620008000a00 */
[----:B------:R-:W-:Y:S01]  /*0100*/  IMAD R32, R34, UR8, R7 ;  /* 0x0000000822207c24 */ /* 0x000fe2000f8e0207 */
[----:B------:R-:W2:Y:S05]  /*0110*/  LDCU.64 UR6, c[0x0][0x3b8] ;  /* 0x00007700ff0677ac */ /* 0x000eaa0008000a00 */
[----:B------:R-:W3:Y:S01]  /*0120*/  LDC.64 R12, c[0x0][0x380] ;  /* 0x0000e000ff0c7b82 */ /* 0x000ee20000000a00 */
[----:B0-----:R-:W-:-:S05]  /*0130*/  IMAD.WIDE R14, R32, 0x4, R14 ;  /* 0x00000004200e7825 */ /* 0x001fca00078e020e */
[----:B-1----:R-:W4:Y:S04]  /*0140*/  LDG.E R4, desc[UR4][R14.64+0x4] ;  /* 0x000004040e047981 */ /* 0x002f28000c1e1900 */
[----:B------:R-:W4:Y:S01]  /*0150*/  LDG.E R19, desc[UR4][R14.64] ;  /* 0x000000040e137981 */ /* 0x000f22000c1e1900 */
[----:B---3--:R-:W-:-:S05]  /*0160*/  IMAD.WIDE R12, R32, 0x4, R12 ;  /* 0x00000004200c7825 */ /* 0x008fca00078e020c */
        /* <DEDUP_REMOVED lines=27> */
[----:B------:R-:W-:Y:S02]  /*0320*/  IMAD.MOV.U32 R21, RZ, RZ, R17 ;  /* 0x000000ffff157224 */ /* 0x000fe400078e0011 */
[----:B------:R-:W-:Y:S02]  /*0330*/  IMAD.MOV.U32 R18, RZ, RZ, R10 ;  /* 0x000000ffff127224 */ /* 0x000fe400078e000a */
[----:B------:R-:W-:-:S07]  /*0340*/  IMAD.MOV.U32 R19, RZ, RZ, R11 ;  /* 0x000000ffff137224 */ /* 0x000fce00078e000b */
[----:B------:R-:W-:Y:S05]  /*0350*/  CALL.REL.NOINC `($__internal_8_$__cuda_sm20_div_rn_f64_full) ;  /* 0x0000000800807944 */ /* 0x000fea0003c00000 */
[----:B------:R-:W-:Y:S01]  /*0360*/  MOV R2, R4 ;  /* 0x0000000400027202 */ /* 0x000fe20000000f00 */
[----:B------:R-:W-:-:S07]  /*0370*/  IMAD.MOV.U32 R3, RZ, RZ, R5 ;  /* 0x000000ffff037224 */ /* 0x000fce00078e0005 */
.L_x_200:
[----:B------:R-:W-:Y:S05]  /*0380*/  BSYNC.RECONVERGENT B0 ;  /* 0x0000000000007941 */ /* 0x000fea0003800200 */
.L_x_199:
[----:B------:R-:W0:Y:S01]  /*0390*/  LDCU UR6, c[0x0][0x3b0] ;  /* 0x00007600ff0677ac */ /* 0x000e220008000800 */
[----:B------:R-:W1:Y:S01]  /*03a0*/  LDC.64 R4, c[0x0][0x398] ;  /* 0x0000e600ff047b82 */ /* 0x000e620000000a00 */
[----:B------:R-:W-:-:S06]  /*03b0*/  DFMA R30, R30, 0.5, R2 ;  /* 0x3fe000001e1e782b */ /* 0x000fcc0000000002 */
[----:B------:R-:W2:Y:S01]  /*03c0*/  F2F.F32.F64 R17, R30 ;  /* 0x0000001e00117310 */ /* 0x000ea20000301000 */
[----:B------:R-:W3:Y:S01]  /*03d0*/  LDC.64 R2, c[0x0][0x390] ;  /* 0x0000e400ff027b82 */ /* 0x000ee20000000a00 */
[----:B0-----:R-:W-:-:S04]  /*03e0*/  IMAD R34, R34, UR6, -R34 ;  /* 0x0000000622227c24 */ /* 0x001fc8000f8e0a22 */
[----:B------:R-:W-:-:S04]  /*03f0*/  IMAD.IADD R7, R7, 0x1, R34 ;  /* 0x0000000107077824 */ /* 0x000fc800078e0222 */
[----:B-1----:R-:W-:-:S05]  /*0400*/  IMAD.WIDE R4, R7, 0x4, R4 ;  /* 0x0000000407047825 */ /* 0x002fca00078e0204 */
[----:B--2---:R0:W-:Y:S04]  /*0410*/  STG.E desc[UR4][R4.64], R17 ;  /* 0x0000001104007986 */ /* 0x0041e8000c101904 */
[----:B------:R-:W2:Y:S01]  /*0420*/  LDG.E R19, desc[UR4][R12.64+0x4] ;  /* 0x000004040c137981 */ /* 0x000ea2000c1e1900 */
[----:B---3--:R-:W-:-:S03]  /*0430*/  IMAD.WIDE R32, R32, 0x4, R2 ;  /* 0x0000000420207825 */ /* 0x008fc600078e0202 */
[----:B------:R-:W3:Y:S04]  /*0440*/  LDG.E R0, desc[UR4][R14.64+0x4] ;  /* 0x000004040e007981 */ /* 0x000ee8000c1e1900 */
        /* <DEDUP_REMOVED lines=16> */
[----:B-1----:R-:W-:Y:S05]  /*0550*/  CALL.REL.NOINC `($__internal_9_$__cuda_sm3x_div_rn_noftz_f32_slowpath) ;  /* 0x0000000c00747944 */ /* 0x002fea0003c00000 */
[----:B------:R-:W-:-:S07]  /*0560*/  IMAD.MOV.U32 R4, RZ, RZ, R21 ;  /* 0x000000ffff047224 */ /* 0x000fce00078e0015 */
.L_x_202:
[----:B------:R-:W-:Y:S05]  /*0570*/  BSYNC.RECONVERGENT B0 ;  /* 0x0000000000007941 */ /* 0x000fea0003800200 */
.L_x_201:
        /* <DEDUP_REMOVED lines=12> */
[----:B------:R-:W-:Y:S02]  /*0640*/  MOV R3, R5 ;  /* 0x0000000500037202 */ /* 0x000fe40000000f00 */
[----:B------:R-:W-:-:S07]  /*0650*/  MOV R6, 0x670 ;  /* 0x0000067000067802 */ /* 0x000fce0000000f00 */
[----:B-1----:R-:W-:Y:S05]  /*0660*/  CALL.REL.NOINC `($__internal_9_$__cuda_sm3x_div_rn_noftz_f32_slowpath) ;  /* 0x0000000c00307944 */ /* 0x002fea0003c00000 */
.L_x_204:
[----:B------:R-:W-:Y:S05]  /*0670*/  BSYNC.RECONVERGENT B0 ;  /* 0x0000000000007941 */ /* 0x000fea0003800200 */
.L_x_203:
        /* <DEDUP_REMOVED lines=23> */
[----:B-1----:R-:W-:Y:S05]  /*07f0*/  CALL.REL.NOINC `($__internal_8_$__cuda_sm20_div_rn_f64_full) ;  /* 0x0000000400587944 */ /* 0x002fea0003c00000 */
[----:B------:R-:W-:Y:S02]  /*0800*/  IMAD.MOV.U32 R2, RZ, RZ, R4 ;  /* 0x000000ffff027224 */ /* 0x000fe400078e0004 */
[----:B------:R-:W-:-:S07]  /*0810*/  IMAD.MOV.U32 R3, RZ, RZ, R5 ;  /* 0x000000ffff037224 */ /* 0x000fce00078e0005 */
.L_x_206:
[----:B------:R-:W-:Y:S05]  /*0820*/  BSYNC.RECONVERGENT B0 ;  /* 0x0000000000007941 */ /* 0x000fea0003800200 */
.L_x_205:
[----:B------:R-:W0:Y:S01]  /*0830*/  LDC.64 R18, c[0x0][0x3a8] ;  /* 0x0000ea00ff127b82 */ /* 0x000e220000000a00 */
[----:B-1----:R-:W-:-:S10]  /*0840*/  DFMA R4, R30, 0.5, R2 ;  /* 0x3fe000001e04782b */ /* 0x002fd40000000002 */
        /* <DEDUP_REMOVED lines=15> */
[----:B------:R-:W-:-:S04]  /*0940*/  FFMA R3, -R17, R4, R0 ;  /* 0x0000000411037223 */ /* 0x000fc80000000100 */
[----:B------:R-:W-:Y:S01]  /*0950*/  FFMA R21, R21, R3, R4 ;  /* 0x0000000315157223 */ /* 0x000fe20000000004 */
[----:B0-2---:R-:W-:Y:S06]  /*0960*/  @!P0 BRA `(.L_x_208) ;  /* 0x00000000000c8947 */ /* 0x005fec0003800000 */
[----:B------:R-:W-:Y:S01]  /*0970*/  IMAD.MOV.U32 R3, RZ, RZ, R17 ;  /* 0x000000ffff037224 */ /* 0x000fe200078e0011 */
[----:B------:R-:W-:-:S07]  /*0980*/  MOV R6, 0x9a0 ;  /* 0x000009a000067802 */ /* 0x000fce0000000f00 */
[----:B-1----:R-:W-:Y:S05]  /*0990*/  CALL.REL.NOINC `($__internal_9_$__cuda_sm3x_div_rn_noftz_f32_slowpath) ;  /* 0x0000000800647944 */ /* 0x002fea0003c00000 */
.L_x_208:
[----:B------:R-:W-:Y:S05]  /*09a0*/  BSYNC.RECONVERGENT B0 ;  /* 0x0000000000007941 */ /* 0x000fea0003800200 */
.L_x_207:
        /* <DEDUP_REMOVED lines=18> */
[----:B-1----:R-:W-:Y:S05]  /*0ad0*/  CALL.REL.NOINC `($__internal_9_$__cuda_sm3x_div_rn_noftz_f32_slowpath) ;  /* 0x0000000800147944 */ /* 0x002fea0003c00000 */
[----:B------:R-:W-:-:S07]  /*0ae0*/  IMAD.MOV.U32 R6, RZ, RZ, R21 ;  /* 0x000000ffff067224 */ /* 0x000fce00078e0015 */
.L_x_210:
[----:B------:R-:W-:Y:S05]  /*0af0*/  BSYNC.RECONVERGENT B0 ;  /* 0x0000000000007941 */ /* 0x000fea0003800200 */
.L_x_209:
        /* <DEDUP_REMOVED lines=25> */
[----:B------:R-:W-:Y:S02]  /*0c90*/  IMAD.MOV.U32 R21, RZ, RZ, R9 ;  /* 0x000000ffff157224 */ /* 0x000fe400078e0009 */
[----:B------:R-:W-:Y:S02]  /*0ca0*/  IMAD.MOV.U32 R18, RZ, RZ, R10 ;  /* 0x000000ffff127224 */ /* 0x000fe400078e000a */
[----:B------:R-:W-:-:S07]  /*0cb0*/  IMAD.MOV.U32 R19, RZ, RZ, R11 ;  /* 0x000000ffff137224 */ /* 0x000fce00078e000b */
[----:B-1----:R-:W-:Y:S05]  /*0cc0*/  CALL.REL.NOINC `($__internal_8_$__cuda_sm20_div_rn_f64_full) ;  /* 0x0000000000247944 */ /* 0x002fea0003c00000 */
[----:B------:R-:W-:Y:S01]  /*0cd0*/  MOV R2, R4 ;  /* 0x0000000400027202 */ /* 0x000fe20000000f00 */
[----:B------:R-:W-:-:S07]  /*0ce0*/  IMAD.MOV.U32 R3, RZ, RZ, R5 ;  /* 0x000000ffff037224 */ /* 0x000fce00078e0005 */
.L_x_212:
[----:B------:R-:W-:Y:S05]  /*0cf0*/  BSYNC.RECONVERGENT B0 ;  /* 0x0000000000007941 */ /* 0x000fea0003800200 */
.L_x_211:
[----:B------:R-:W0:Y:S01]  /*0d00*/  LDC.64 R4, c[0x0][0x3a0] ;  /* 0x0000e800ff047b82 */ /* 0x000e220000000a00 */
[----:B-1----:R-:W-:-:S10]  /*0d10*/  DFMA R30, R30, 0.5, R2 ;  /* 0x3fe000001e1e782b */ /* 0x002fd40000000002 */
[----:B------:R-:W1:Y:S01]  /*0d20*/  F2F.F32.F64 R31, R30 ;  /* 0x0000001e001f7310 */ /* 0x000e620000301000 */
[----:B0-----:R-:W-:-:S05]  /*0d30*/  IMAD.WIDE R2, R7, 0x4, R4 ;  /* 0x0000000407027825 */ /* 0x001fca00078e0204 */
[----:B-1----:R-:W-:Y:S01]  /*0d40*/  STG.E desc[UR4][R2.64], R31 ;  /* 0x0000001f02007986 */ /* 0x002fe2000c101904 */
[----:B------:R-:W-:Y:S05]  /*0d50*/  EXIT ;  /* 0x000000000000794d */ /* 0x000fea0003800000 */
        .weak           $__internal_8_$__cuda_sm20_div_rn_f64_full
        .type           $__internal_8_$__cuda_sm20_div_rn_f64_full,@function
        .size           $__internal_8_$__cuda_sm20_div_rn_f64_full,($__internal_9_$__cuda_sm3x_div_rn_noftz_f32_slowpath - $__internal_8_$__cuda_sm20_div_rn_f64_full)
$__internal_8_$__cuda_sm20_div_rn_f64_full:
        /* <DEDUP_REMOVED lines=10> */
[C---:B------:R-:W-:Y:S01]  /*0e00*/  ISETP.GE.U32.AND P1, PT, R2.reuse, R5, PT ;  /* 0x000000050200720c */ /* 0x040fe20003f26070 */
[----:B------:R-:W-:Y:S02]  /*0e10*/  IMAD.MOV.U32 R4, RZ, RZ, R2 ;  /* 0x000000ffff047224 */ /* 0x000fe400078e0002 */
        /* <DEDUP_REMOVED lines=12> */
[----:B------:R-:W-:Y:S02]  /*0ee0*/  SEL R23, R3, 0x63400000, !P1 ;  /* 0x6340000003177807 */ /* 0x000fe40004800000 */
[----:B------:R-:W-:Y:S02]  /*0ef0*/  MOV R22, R20 ;  /* 0x0000001400167202 */ /* 0x000fe40000000f00 */
[----:B------:R-:W-:-:S03]  /*0f00*/  LOP3.LUT R23, R23, 0x800fffff, R21, 0xf8, !PT ;  /* 0x800fffff17177812 */ /* 0x000fc600078ef815 */
[----:B------:R-:W-:-:S03]  /*0f10*/  DFMA R24, R26, -R16, 1 ;  /* 0x3ff000001a18742b */ /* 0x000fc60000000810 */
[----:B------:R-:W-:-:S05]  /*0f20*/  @!P2 DFMA R22, R22, 2, -R28 ;  /* 0x400000001616a82b */ /* 0x000fca000000081c */
[----:B------:R-:W-:-:S05]  /*0f30*/  DFMA R24, R26, R24, R26 ;  /* 0x000000181a18722b */ /* 0x000fca000000001a */
[----:B------:R-:W-:-:S03]  /*0f40*/  @!P2 LOP3.LUT R4, R23, 0x7ff00000, RZ, 0xc0, !PT ;  /* 0x7ff000001704a812 */ /* 0x000fc600078ec0ff */
[----:B------:R-:W-:Y:S02]  /*0f50*/  DMUL R26, R24, R22 ;  /* 0x00000016181a7228 */ /* 0x000fe40000000000 */
[----:B------:R-:W-:-:S05]  /*0f60*/  VIADD R6, R4, 0xffffffff ;  /* 0xffffffff04067836 */ /* 0x000fca0000000000 */
[----:B------:R-:W-:Y:S01]  /*0f70*/  ISETP.GT.U32.AND P0, PT, R6, 0x7feffffe, PT ;  /* 0x7feffffe0600780c */ /* 0x000fe20003f04070 */
[----:B------:R-:W-:Y:S01]  /*0f80*/  VIADD R6, R5, 0xffffffff ;  /* 0xffffffff05067836 */ /* 0x000fe20000000000 */
[----:B------:R-:W-:-:S04]  /*0f90*/  DFMA R28, R26, -R16, R22 ;  /* 0x800000101a1c722b */ /* 0x000fc80000000016 */
[----:B------:R-:W-:-:S04]  /*0fa0*/  ISETP.GT.U32.OR P0, PT, R6, 0x7feffffe, P0 ;  /* 0x7feffffe0600780c */ /* 0x000fc80000704470 */
[----:B------:R-:W-:-:S09]  /*0fb0*/  DFMA R28, R24, R28, R26 ;  /* 0x0000001c181c722b */ /* 0x000fd2000000001a */
[----:B------:R-:W-:Y:S05]  /*0fc0*/  @P0 BRA `(.L_x_214) ;  /* 0x00000000006c0947 */ /* 0x000fea0003800000 */
[----:B------:R-:W-:-:S04]  /*0fd0*/  LOP3.LUT R5, R19, 0x7ff00000, RZ, 0xc0, !PT ;  /* 0x7ff0000013057812 */ /* 0x000fc800078ec0ff */
[CC--:B------:R-:W-:Y:S02]  /*0fe0*/  VIADDMNMX R4, R2.reuse, -R5.reuse, 0xb9600000, !PT ;  /* 0xb960000002047446 */ /* 0x0c0fe40007800905 */
[----:B------:R-:W-:Y:S02]  /*0ff0*/  ISETP.GE.U32.AND P0, PT, R2, R5, PT ;  /* 0x000000050200720c */ /* 0x000fe40003f06070 */
[----:B------:R-:W-:Y:S02]  /*1000*/  VIMNMX R4, PT, PT, R4, 0x46a00000, PT ;  /* 0x46a0000004047848 */ /* 0x000fe40003fe0100 */
[----:B------:R-:W-:-:S04]  /*1010*/  SEL R3, R3, 0x63400000, !P0 ;  /* 0x6340000003037807 */ /* 0x000fc80004000000 */
[----:B------:R-:W-:Y:S01]  /*1020*/  IADD3 R6, PT, PT, -R3, R4, RZ ;  /* 0x0000000403067210 */ /* 0x000fe20007ffe1ff */
[----:B------:R-:W-:-:S04]  /*1030*/  IMAD.MOV.U32 R4, RZ, RZ, RZ ;  /* 0x000000ffff047224 */ /* 0x000fc800078e00ff */
[----:B------:R-:W-:-:S06]  /*1040*/  VIADD R5, R6, 0x7fe00000 ;  /* 0x7fe0000006057836 */ /* 0x000fcc0000000000 */
[----:B------:R-:W-:-:S10]  /*1050*/  DMUL R2, R28, R4 ;  /* 0x000000041c027228 */ /* 0x000fd40000000000 */
[----:B------:R-:W-:-:S13]  /*1060*/  FSETP.GTU.AND P0, PT, |R3|, 1.469367938527859385e-39, PT ;  /* 0x001000000300780b */ /* 0x000fda0003f0c200 */
[----:B------:R-:W-:Y:S05]  /*1070*/  @P0 BRA `(.L_x_215) ;  /* 0x0000000000940947 */ /* 0x000fea0003800000 */
[----:B------:R-:W-:-:S06]  /*1080*/  DFMA R16, R28, -R16, R22 ;  /* 0x800000101c10722b */ /* 0x000fcc0000000016 */
[----:B------:R-:W-:-:S04]  /*1090*/  IMAD.MOV.U32 R16, RZ, RZ, RZ ;  /* 0x000000ffff107224 */ /* 0x000fc800078e00ff */
[C---:B------:R-:W-:Y:S02]  /*10a0*/  FSETP.NEU.AND P0, PT, R17.reuse, RZ, PT ;  /* 0x000000ff1100720b */ /* 0x040fe40003f0d000 */
[----:B------:R-:W-:-:S04]  /*10b0*/  LOP3.LUT R19, R17, 0x80000000, R19, 0x48, !PT ;  /* 0x8000000011137812 */ /* 0x000fc800078e4813 */
[----:B------:R-:W-:-:S07]  /*10c0*/  LOP3.LUT R17, R19, R5, RZ, 0xfc, !PT ;  /* 0x0000000513117212 */ /* 0x000fce00078efcff */
[----:B------:R-:W-:Y:S05]  /*10d0*/  @!P0 BRA `(.L_x_215) ;  /* 0x00000000007c8947 */ /* 0x000fea0003800000 */
[----:B------:R-:W-:Y:S01]  /*10e0*/  IMAD.MOV R5, RZ, RZ, -R6 ;  /* 0x000000ffff057224 */ /* 0x000fe200078e0a06 */
[----:B------:R-:W-:Y:S01]  /*10f0*/  MOV R4, RZ ;  /* 0x000000ff00047202 */ /* 0x000fe20000000f00 */
[----:B------:R-:W-:-:S05]  /*1100*/  DMUL.RP R16, R28, R16 ;  /* 0x000000101c107228 */ /* 0x000fca0000008000 */
[----:B------:R-:W-:-:S05]  /*1110*/  DFMA R4, R2, -R4, R28 ;  /* 0x800000040204722b */ /* 0x000fca000000001c */
[----:B------:R-:W-:Y:S02]  /*1120*/  LOP3.LUT R19, R17, R19, RZ, 0x3c, !PT ;  /* 0x0000001311137212 */ /* 0x000fe400078e3cff */
[----:B------:R-:W-:-:S04]  /*1130*/  IADD3 R4, PT, PT, -R6, -0x43300000, RZ ;  /* 0xbcd0000006047810 */ /* 0x000fc80007ffe1ff */
[----:B------:R-:W-:-:S04]  /*1140*/  FSETP.NEU.AND P0, PT, |R5|, R4, PT ;  /* 0x000000040500720b */ /* 0x000fc80003f0d200 */
[----:B------:R-:W-:Y:S02]  /*1150*/  FSEL R2, R16, R2, !P0 ;  /* 0x0000000210027208 */ /* 0x000fe40004000000 */
[----:B------:R-:W-:Y:S01]  /*1160*/  FSEL R3, R19, R3, !P0 ;  /* 0x0000000313037208 */ /* 0x000fe20004000000 */
[----:B------:R-:W-:Y:S06]  /*1170*/  BRA `(.L_x_215) ;  /* 0x0000000000547947 */ /* 0x000fec0003800000 */
.L_x_214:
[----:B------:R-:W-:-:S14]  /*1180*/  DSETP.NAN.AND P0, PT, R20, R20, PT ;  /* 0x000000141400722a */ /* 0x000fdc0003f08000 */
[----:B------:R-:W-:Y:S05]  /*1190*/  @P0 BRA `(.L_x_216) ;  /* 0x0000000000440947 */ /* 0x000fea0003800000 */
[----:B------:R-:W-:-:S14]  /*11a0*/  DSETP.NAN.AND P0, PT, R18, R18, PT ;  /* 0x000000121200722a */ /* 0x000fdc0003f08000 */
[----:B------:R-:W-:Y:S05]  /*11b0*/  @P0 BRA `(.L_x_217) ;  /* 0x0000000000300947 */ /* 0x000fea0003800000 */
[----:B------:R-:W-:Y:S01]  /*11c0*/  ISETP.NE.AND P0, PT, R4, R5, PT ;  /* 0x000000050400720c */ /* 0x000fe20003f05270 */
[----:B------:R-:W-:Y:S02]  /*11d0*/  IMAD.MOV.U32 R2, RZ, RZ, 0x0 ;  /* 0x00000000ff027424 */ /* 0x000fe400078e00ff */
[----:B------:R-:W-:-:S10]  /*11e0*/  IMAD.MOV.U32 R3, RZ, RZ, -0x80000 ;  /* 0xfff80000ff037424 */ /* 0x000fd400078e00ff */
[----:B------:R-:W-:Y:S05]  /*11f0*/  @!P0 BRA `(.L_x_215) ;  /* 0x0000000000348947 */ /* 0x000fea0003800000 */
[----:B------:R-:W-:Y:S02]  /*1200*/  ISETP.NE.AND P0, PT, R4, 0x7ff00000, PT ;  /* 0x7ff000000400780c */ /* 0x000fe40003f05270 */
[----:B------:R-:W-:Y:S02]  /*1210*/  LOP3.LUT R3, R21, 0x80000000, R19, 0x48, !PT ;  /* 0x8000000015037812 */ /* 0x000fe400078e4813 */
[----:B------:R-:W-:-:S13]  /*1220*/  ISETP.EQ.OR P0, PT, R5, RZ, !P0 ;  /* 0x000000ff0500720c */ /* 0x000fda0004702670 */
[----:B------:R-:W-:Y:S01]  /*1230*/  @P0 LOP3.LUT R4, R3, 0x7ff00000, RZ, 0xfc, !PT ;  /* 0x7ff0000003040812 */ /* 0x000fe200078efcff */
[----:B------:R-:W-:Y:S02]  /*1240*/  @!P0 IMAD.MOV.U32 R2, RZ, RZ, RZ ;  /* 0x000000ffff028224 */ /* 0x000fe400078e00ff */
[----:B------:R-:W-:Y:S01]  /*1250*/  @P0 IMAD.MOV.U32 R2, RZ, RZ, RZ ;  /* 0x000000ffff020224 */ /* 0x000fe200078e00ff */
[----:B------:R-:W-:Y:S01]  /*1260*/  @P0 MOV R3, R4 ;  /* 0x0000000400030202 */ /* 0x000fe20000000f00 */
[----:B------:R-:W-:Y:S06]  /*1270*/  BRA `(.L_x_215) ;  /* 0x0000000000147947 */ /* 0x000fec0003800000 */
.L_x_217:
[----:B------:R-:W-:Y:S01]  /*1280*/  LOP3.LUT R3, R19, 0x80000, RZ, 0xfc, !PT ;  /* 0x0008000013037812 */ /* 0x000fe200078efcff */
[----:B------:R-:W-:Y:S01]  /*1290*/  IMAD.MOV.U32 R2, RZ, RZ, R18 ;  /* 0x000000ffff027224 */ /* 0x000fe200078e0012 */
[----:B------:R-:W-:Y:S06]  /*12a0*/  BRA `(.L_x_215) ;  /* 0x0000000000087947 */ /* 0x000fec0003800000 */
.L_x_216:
[----:B------:R-:W-:Y:S01]  /*12b0*/  LOP3.LUT R3, R21, 0x80000, RZ, 0xfc, !PT ;  /* 0x0008000015037812 */ /* 0x000fe200078efcff */
[----:B------:R-:W-:-:S07]  /*12c0*/  IMAD.MOV.U32 R2, RZ, RZ, R20 ;  /* 0x000000ffff027224 */ /* 0x000fce00078e0014 */
.L_x_215:
[----:B------:R-:W-:Y:S05]  /*12d0*/  BSYNC.RECONVERGENT B1 ;  /* 0x0000000000017941 */ /* 0x000fea0003800200 */
.L_x_213:
[----:B------:R-:W-:Y:S01]  /*12e0*/  IMAD.MOV.U32 R4, RZ, RZ, R2 ;  /* 0x000000ffff047224 */ /* 0x000fe200078e0002 */
[----:B------:R-:W-:Y:S01]  /*12f0*/  MOV R2, R0 ;  /* 0x0000000000027202 */ /* 0x000fe20000000f00 */
[----:B------:R-:W-:Y:S02]  /*1300*/  IMAD.MOV.U32 R5, RZ, RZ, R3 ;  /* 0x000000ffff057224 */ /* 0x000fe400078e0003 */
[----:B------:R-:W-:-:S04]  /*1310*/  IMAD.MOV.U32 R3, RZ, RZ, 0x0 ;  /* 0x00000000ff037424 */ /* 0x000fc800078e00ff */
[----:B------:R-:W-:Y:S05]  /*1320*/  RET.REL.NODEC R2 `(_Z13half_i_kernelPfS_S_S_S_S_iiff) ;  /* 0xffffffec02347950 */ /* 0x000fea0003c3ffff */
        .weak           $__internal_9_$__cuda_sm3x_div_rn_noftz_f32_slowpath
        .type           $__internal_9_$__cuda_sm3x_div_rn_noftz_f32_slowpath,@function
        .size           $__internal_9_$__cuda_sm3x_div_rn_noftz_f32_slowpath,(.L_x_242 - $__internal_9_$__cuda_sm3x_div_rn_noftz_f32_slowpath)
$__internal_9_$__cuda_sm3x_div_rn_noftz_f32_slowpath:
        /* <DEDUP_REMOVED lines=35> */
.L_x_219:
[----:B------:R-:W-:Y:S01]  /*1560*/  LEA R20, R16, 0xc0800000, 0x17 ;  /* 0xc080000010147811 */ /* 0x000fe200078eb8ff */
[----:B------:R-:W-:Y:S01]  /*1570*/  BSSY.RECONVERGENT B2, `(.L_x_224) ;  /* 0x0000036000027945 */ /* 0x000fe20003800200 */
[----:B------:R-:W-:-:S03]  /*1580*/  IADD3 R21, PT, PT, R21, -0x7f, RZ ;  /* 0xffffff8115157810 */ /* 0x000fc60007ffe0ff */
[----:B------:R-:W-:Y:S02]  /*1590*/  IMAD.IADD R22, R19, 0x1, -R20 ;  /* 0x0000000113167824 */ /* 0x000fe400078e0a14 */
[C---:B------:R-:W-:Y:S01]  /*15a0*/  IMAD R0, R21.reuse, -0x800000, R0 ;  /* 0xff80000015007824 */ /* 0x040fe200078e0200 */
[----:B------:R-:W-:Y:S01]  /*15b0*/  IADD3 R21, PT, PT, R21, 0x7f, -R16 ;  /* 0x0000007f15157810 */ /* 0x000fe20007ffe810 */
[----:B------:R-:W0:Y:S01]  /*15c0*/  MUFU.RCP R19, R22 ;  /* 0x0000001600137308 */ /* 0x000e220000001000 */
[----:B------:R-:W-:-:S03]  /*15d0*/  FADD.FTZ R23, -R22, -RZ ;  /* 0x800000ff16177221 */ /* 0x000fc60000010100 */
[----:B------:R-:W-:Y:S02]  /*15e0*/  IMAD.IADD R21, R21, 0x1, R18 ;  /* 0x0000000115157824 */ /* 0x000fe400078e0212 */
        /* <DEDUP_REMOVED lines=21> */
[C---:B------:R-:W-:Y:S02]  /*1740*/  IADD3 R21, PT, PT, R22.reuse, 0x20, RZ ;  /* 0x0000002016157810 */ /* 0x040fe40007ffe0ff */
[----:B------:R-:W-:Y:S02]  /*1750*/  ISETP.NE.AND P2, PT, R22, RZ, PT ;  /* 0x000000ff1600720c */ /* 0x000fe40003f45270 */
[----:B------:R-:W-:Y:S01]  /*1760*/  LOP3.LUT R18, R16, 0x7fffff, RZ, 0xc0, !PT ;  /* 0x007fffff10127812 */ /* 0x000fe200078ec0ff */
[CCC-:B------:R-:W-:Y:S01]  /*1770*/  FFMA.RP R16, R19.reuse, R23.reuse, R20.reuse ;  /* 0x0000001713107223 */ /* 0x1c0fe20000008014 */
[----:B------:R-:W-:Y:S01]  /*1780*/  FFMA.RM R19, R19, R23, R20 ;  /* 0x0000001713137223 */ /* 0x000fe20000004014 */
[----:B------:R-:W-:Y:S01]  /*1790*/  IMAD.MOV R20, RZ, RZ, -R22 ;  /* 0x000000ffff147224 */ /* 0x000fe200078e0a16 */
[----:B------:R-:W-:Y:S02]  /*17a0*/  LOP3.LUT R18, R18, 0x800000, RZ, 0xfc, !PT ;  /* 0x0080000012127812 */ /* 0x000fe400078efcff */
[----:B------:R-:W-:-:S02]  /*17b0*/  ISETP.NE.AND P1, PT, R22, RZ, PT ;  /* 0x000000ff1600720c */ /* 0x000fc40003f25270 */
        /* <DEDUP_REMOVED lines=13> */
.L_x_226:
[----:B------:R-:W-:-:S04]  /*1890*/  LOP3.LUT R0, R0, 0x80000000, RZ, 0xc0, !PT ;  /* 0x8000000000007812 */ /* 0x000fc800078ec0ff */
[----:B------:R-:W-:Y:S01]  /*18a0*/  LOP3.LUT R0, R0, 0x7f800000, RZ, 0xfc, !PT ;  /* 0x7f80000000007812 */ /* 0x000fe200078efcff */
[----:B------:R-:W-:Y:S06]  /*18b0*/  BRA `(.L_x_227) ;  /* 0x0000000000047947 */ /* 0x000fec0003800000 */
.L_x_225:
[----:B------:R-:W-:-:S07]  /*18c0*/  IMAD R0, R21, 0x800000, R0 ;  /* 0x0080000015007824 */ /* 0x000fce00078e0200 */
.L_x_227:
[----:B------:R-:W-:Y:S05]  /*18d0*/  BSYNC.RECONVERGENT B2 ;  /* 0x0000000000027941 */ /* 0x000fea0003800200 */
.L_x_224:
[----:B------:R-:W-:Y:S05]  /*18e0*/  BRA `(.L_x_228) ;  /* 0x0000000000207947 */ /* 0x000fea0003800000 */
.L_x_223:
[----:B------:R-:W-:-:S04]  /*18f0*/  LOP3.LUT R0, R19, 0x80000000, R0, 0x48, !PT ;  /* 0x8000000013007812 */ /* 0x000fc800078e4800 */
[----:B------:R-:W-:Y:S01]  /*1900*/  LOP3.LUT R0, R0, 0x7f800000, RZ, 0xfc, !PT ;  /* 0x7f80000000007812 */ /* 0x000fe200078efcff */
[----:B------:R-:W-:Y:S06]  /*1910*/  BRA `(.L_x_228) ;  /* 0x0000000000147947 */ /* 0x000fec0003800000 */
.L_x_222:
[----:B------:R-:W-:Y:S01]  /*1920*/  LOP3.LUT R0, R19, 0x80000000, R0, 0x48, !PT ;  /* 0x8000000013007812 */ /* 0x000fe200078e4800 */
[----:B------:R-:W-:Y:S06]  /*1930*/  BRA `(.L_x_228) ;  /* 0x00000000000c7947 */ /* 0x000fec0003800000 */
.L_x_221:
[----:B------:R-:W0:Y:S01]  /*1940*/  MUFU.RSQ R0, -QNAN ;  /* 0xffc0000000007908 */ /* 0x000e220000001400 */
[----:B------:R-:W-:Y:S05]  /*1950*/  BRA `(.L_x_228) ;  /* 0x0000000000047947 */ /* 0x000fea0003800000 */
.L_x_220:
[----:B------:R-:W-:-:S07]  /*1960*/  FADD.FTZ R0, R0, R3 ;  /* 0x0000000300007221 */ /* 0x000fce0000010000 */
.L_x_228:
[----:B------:R-:W-:Y:S05]  /*1970*/  BSYNC.RECONVERGENT B1 ;  /* 0x0000000000017941 */ /* 0x000fea0003800200 */
.L_x_218:
[----:B------:R-:W-:Y:S01]  /*1980*/  IMAD.MOV.U32 R18, RZ, RZ, R6 ;  /* 0x000000ffff127224 */ /* 0x000fe200078e0006 */
[----:B0-----:R-:W-:Y:S01]  /*1990*/  MOV R21, R0 ;  /* 0x0000000000157202 */ /* 0x001fe20000000f00 */
[----:B------:R-:W-:-:S04]  /*19a0*/  IMAD.MOV.U32 R19, RZ, RZ, 0x0 ;  /* 0x00000000ff137424 */ /* 0x000fc800078e00ff */
[----:B------:R-:W-:Y:S05]  /*19b0*/  RET.REL.NODEC R18 `(_Z13half_i_kernelPfS_S_S_S_S_iiff) ;  /* 0xffffffe412907950 */ /* 0x000fea0003c3ffff */
.L_x_229:
        /* <DEDUP_REMOVED lines=12> */
.L_x_242:


//--------------------- .text._Z15boundary_kernelPfS_S_ii --------------------------
	.section	.text._Z15boundary_kernelPfS_S_ii,"ax",@progbits
	.align	128
        .global         _Z15boundary_kernelPfS_S_ii
        .type           _Z15boundary_kernelPfS_S_ii,@function
        .size           _Z15boundary_kernelPfS_S_ii,(.L_x_248 - _Z15boundary_kernelPfS_S_ii)
        .other          _Z15boundary_kernelPfS_S_ii,@"STO_CUDA_ENTRY STV_DEFAULT"
_Z15boundary_kernelPfS_S_ii:
.text._Z15boundary_kernelPfS_S_ii:
[----:B------:R-:W-:Y:S01]  /*0000*/  LDC R1, c[0x0][0x37c] ;  /* 0x0000df00ff017b82 */ /* 0x000fe20000000800 */
[----:B------:R-:W0:Y:S07]  /*0010*/  S2R R15, SR_TID.X ;  /* 0x00000000000f7919 */ /* 0x000e2e0000002100 */
[----:B------:R-:W0:Y:S01]  /*0020*/  S2UR UR4, SR_CTAID.X ;  /* 0x00000000000479c3 */ /* 0x000e220000002500 */
[----:B------:R-:W-:Y:S01]  /*0030*/  BSSY.RECONVERGENT B0, `(.L_x_230) ;  /* 0x0000029000007945 */ /* 0x000fe20003800200 */
[----:B------:R-:W1:Y:S06]  /*0040*/  S2R R3, SR_TID.Y ;  /* 0x0000000000037919 */ /* 0x000e6c0000002200 */
[----:B------:R-:W0:Y:S08]  /*0050*/  LDC R2, c[0x0][0x360] ;  /* 0x0000d800ff027b82 */ /* 0x000e300000000800 */
[----:B------:R-:W2:Y:S08]  /*0060*/  LDC R0, c[0x0][0x398] ;  /* 0x0000e600ff007b82 */ /* 0x000eb00000000800 */
[----:B------:R-:W1:Y:S08]  /*0070*/  S2UR UR6, SR_CTAID.Y ;  /* 0x00000000000679c3 */ /* 0x000e700000002600 */
[----:B------:R-:W1:Y:S01]  /*0080*/  LDC R4, c[0x0][0x364] ;  /* 0x0000d900ff047b82 */ /* 0x000e620000000800 */
[----:B0-----:R-:W-:Y:S01]  /*0090*/  IMAD R15, R2, UR4, R15 ;  /* 0x00000004020f7c24 */ /* 0x001fe2000f8e020f */
[----:B------:R-:W0:Y:S04]  /*00a0*/  LDCU.64 UR4, c[0x0][0x358] ;  /* 0x00006b00ff0477ac */ /* 0x000e280008000a00 */
[----:B--2---:R-:W-:Y:S01]  /*00b0*/  ISETP.GE.AND P0, PT, R15, R0, PT ;  /* 0x000000000f00720c */ /* 0x004fe20003f06270 */
[----:B-1----:R-:W-:-:S12]  /*00c0*/  IMAD R3, R4, UR6, R3 ;  /* 0x0000000604037c24 */ /* 0x002fd8000f8e0203 */
[----:B0-----:R-:W-:Y:S05]  /*00d0*/  @P0 BRA `(.L_x_231) ;  /* 0x0000000000780947 */ /* 0x001fea0003800000 */
[----:B------:R-:W0:Y:S01]  /*00e0*/  LDC.64 R4, c[0x0][0x380] ;  /* 0x0000e000ff047b82 */ /* 0x000e220000000a00 */
[----:B------:R-:W-:-:S07]  /*00f0*/  LEA R11, R0, R15, 0x1 ;  /* 0x0000000f000b7211 */ /* 0x000fce00078e08ff */
[----:B------:R-:W1:Y:S08]  /*0100*/  LDC.64 R6, c[0x0][0x388] ;  /* 0x0000e200ff067b82 */ /* 0x000e700000000a00 */
[----:B------:R-:W2:Y:S01]  /*0110*/  LDC R19, c[0x0][0x39c] ;  /* 0x0000e700ff137b82 */ /* 0x000ea20000000800 */
[----:B0-----:R-:W-:-:S07]  /*0120*/  IMAD.WIDE R8, R11, 0x4, R4 ;  /* 0x000000040b087825 */ /* 0x001fce00078e0204 */
[----:B------:R-:W0:Y:S01]  /*0130*/  LDC.64 R12, c[0x0][0x390] ;  /* 0x0000e400ff0c7b82 */ /* 0x000e220000000a00 */
[----:B------:R-:W3:Y:S01]  /*0140*/  LDG.E R17, desc[UR4][R8.64] ;  /* 0x0000000408117981 */ /* 0x000ee2000c1e1900 */
[----:B------:R-:W-:-:S04]  /*0150*/  IMAD.WIDE R4, R15, 0x4, R4 ;  /* 0x000000040f047825 */ /* 0x000fc800078e0204 */
[--C-:B-1----:R-:W-:Y:S01]  /*0160*/  IMAD.WIDE R10, R11, 0x4, R6.reuse ;  /* 0x000000040b0a7825 */ /* 0x102fe200078e0206 */
[----:B---3--:R1:W-:Y:S05]  /*0170*/  STG.E desc[UR4][R4.64], R17 ;  /* 0x0000001104007986 */ /* 0x0083ea000c101904 */
[----:B------:R-:W3:Y:S01]  /*0180*/  LDG.E R10, desc[UR4][R10.64] ;  /* 0x000000040a0a7981 */ /* 0x000ee2000c1e1900 */
[----:B--2---:R-:W-:Y:S01]  /*0190*/  IADD3 R19, PT, PT, R19, -0x3, RZ ;  /* 0xfffffffd13137810 */ /* 0x004fe20007ffe0ff */
[----:B------:R-:W-:-:S04]  /*01a0*/  IMAD.WIDE R6, R15, 0x4, R6 ;  /* 0x000000040f067825 */ /* 0x000fc800078e0206 */
[----:B------:R-:W-:Y:S02]  /*01b0*/  IMAD R19, R19, R0, RZ ;  /* 0x0000000013137224 */ /* 0x000fe400078e02ff */
[----:B0-----:R-:W-:-:S04]  /*01c0*/  IMAD.WIDE R8, R15, 0x4, R12 ;  /* 0x000000040f087825 */ /* 0x001fc800078e020c */
[----:B------:R-:W-:-:S04]  /*01d0*/  IMAD.WIDE R12, R19, 0x4, R4 ;  /* 0x00000004130c7825 */ /* 0x000fc800078e0204 */
[----:B---3--:R-:W-:-:S05]  /*01e0*/  FADD R21, -R10, -RZ ;  /* 0x800000ff0a157221 */ /* 0x008fca0000000100 */
[----:B------:R0:W-:Y:S04]  /*01f0*/  STG.E desc[UR4][R6.64], R21 ;  /* 0x0000001506007986 */ /* 0x0001e8000c101904 */
[----:B------:R0:W-:Y:S04]  /*0200*/  STG.E desc[UR4][R8.64], RZ ;  /* 0x000000ff08007986 */ /* 0x0001e8000c101904 */
[----:B------:R-:W2:Y:S01]  /*0210*/  LDG.E R13, desc[UR4][R12.64] ;  /* 0x000000040c0d7981 */ /* 0x000ea2000c1e1900 */
[----:B-1----:R-:W-:Y:S01]  /*0220*/  LEA R17, R0, R19, 0x1 ;  /* 0x0000001300117211 */ /* 0x002fe200078e08ff */
[----:B------:R-:W-:-:S04]  /*0230*/  IMAD.WIDE R10, R19, 0x4, R6 ;  /* 0x00000004130a7825 */ /* 0x000fc800078e0206 */
[----:B------:R-:W-:-:S05]  /*0240*/  IMAD.WIDE R4, R17, 0x4, R4 ;  /* 0x0000000411047825 */ /* 0x000fca00078e0204 */
[----:B--2---:R0:W-:Y:S04]  /*0250*/  STG.E desc[UR4][R4.64], R13 ;  /* 0x0000000d04007986 */ /* 0x0041e8000c101904 */
[----:B------:R-:W2:Y:S01]  /*0260*/  LDG.E R10, desc[UR4][R10.64] ;  /* 0x000000040a0a7981 */ /* 0x000ea2000c1e1900 */
[----:B------:R-:W-:-:S04]  /*0270*/  IMAD.WIDE R14, R17, 0x4, R6 ;  /* 0x00000004110e7825 */ /* 0x000fc800078e0206 */
[----:B------:R-:W-:-:S04]  /*0280*/  IMAD.WIDE R16, R17, 0x4, R8 ;  /* 0x0000000411107825 */ /* 0x000fc800078e0208 */
[----:B--2---:R-:W-:-:S05]  /*0290*/  FADD R19, -R10, -RZ ;  /* 0x800000ff0a137221 */ /* 0x004fca0000000100 */
[----:B------:R0:W-:Y:S04]  /*02a0*/  STG.E desc[UR4][R14.64], R19 ;  /* 0x000000130e007986 */ /* 0x0001e8000c101904 */
[----:B------:R0:W-:Y:S02]  /*02b0*/  STG.E desc[UR4][R16.64], RZ ;  /* 0x000000ff10007986 */ /* 0x0001e4000c101904 */
.L_x_231:
[----:B------:R-:W-:Y:S05]  /*02c0*/  BSYNC.RECONVERGENT B0 ;  /* 0x0000000000007941 */ /* 0x000fea0003800200 */
.L_x_230:
[----:B------:R-:W1:Y:S02]  /*02d0*/  LDCU UR6, c[0x0][0x39c] ;  /* 0x00007380ff0677ac */ /* 0x000e640008000800 */
[----:B-1----:R-:W-:-:S13]  /*02e0*/  ISETP.GE.AND P0, PT, R3, UR6, PT ;  /* 0x0000000603007c0c */ /* 0x002fda000bf06270 */
[----:B------:R-:W-:Y:S05]  /*02f0*/  @P0 EXIT ;  /* 0x000000000000094d */ /* 0x000fea0003800000 */
[----:B0-----:R-:W0:Y:S01]  /*0300*/  LDC.64 R4, c[0x0][0x380] ;  /* 0x0000e000ff047b82 */ /* 0x001e220000000a00 */
[----:B------:R-:W-:-:S07]  /*0310*/  IMAD R9, R3, R0, RZ ;  /* 0x0000000003097224 */ /* 0x000fce00078e02ff */
[----:B------:R-:W1:Y:S01]  /*0320*/  LDC.64 R6, c[0x0][0x390] ;  /* 0x0000e400ff067b82 */ /* 0x000e620000000a00 */
[----:B0-----:R-:W-:-:S07]  /*0330*/  IMAD.WIDE R2, R9, 0x4, R4 ;  /* 0x0000000409027825 */ /* 0x001fce00078e0204 */
[----:B------:R-:W0:Y:S01]  /*0340*/  LDC.64 R4, c[0x0][0x388] ;  /* 0x0000e200ff047b82 */ /* 0x000e220000000a00 */
[----:B------:R-:W2:Y:S01]  /*0350*/  LDG.E R15, desc[UR4][R2.64+0x8] ;  /* 0x00000804020f7981 */ /* 0x000ea2000c1e1900 */
[----:B-1----:R-:W-:-:S04]  /*0360*/  IMAD.WIDE R6, R9, 0x4, R6 ;  /* 0x0000000409067825 */ /* 0x002fc800078e0206 */
[----:B0-----:R-:W-:Y:S01]  /*0370*/  IMAD.WIDE R4, R9, 0x4, R4 ;  /* 0x0000000409047825 */ /* 0x001fe200078e0204 */
[----:B--2---:R0:W-:Y:S04]  /*0380*/  STG.E desc[UR4][R2.64], R15 ;  /* 0x0000000f02007986 */ /* 0x0041e8000c101904 */
[----:B------:R-:W-:Y:S04]  /*0390*/  STG.E desc[UR4][R4.64], RZ ;  /* 0x000000ff04007986 */ /* 0x000fe8000c101904 */
[----:B------:R-:W2:Y:S02]  /*03a0*/  LDG.E R8, desc[UR4][R6.64+0x8] ;  /* 0x0000080406087981 */ /* 0x000ea4000c1e1900 */
[----:B--2---:R-:W-:Y:S01]  /*03b0*/  FADD R19, -R8, -RZ ;  /* 0x800000ff08137221 */ /* 0x004fe20000000100 */
[----:B------:R-:W-:-:S04]  /*03c0*/  IMAD.WIDE R8, R0, 0x4, R2 ;  /* 0x0000000400087825 */ /* 0x000fc800078e0202 */
[----:B------:R-:W-:Y:S04]  /*03d0*/  STG.E desc[UR4][R6.64], R19 ;  /* 0x0000001306007986 */ /* 0x000fe8000c101904 */
[----:B------:R-:W2:Y:S01]  /*03e0*/  LDG.E R17, desc[UR4][R8.64+-0xc] ;  /* 0xfffff40408117981 */ /* 0x000ea2000c1e1900 */
[----:B------:R-:W-:-:S04]  /*03f0*/  IMAD.WIDE R10, R0, 0x4, R4 ;  /* 0x00000004000a7825 */ /* 0x000fc800078e0204 */
[----:B------:R-:W-:Y:S01]  /*0400*/  IMAD.WIDE R12, R0, 0x4, R6 ;  /* 0x00000004000c7825 */ /* 0x000fe200078e0206 */
[----:B--2---:R-:W-:Y:S04]  /*0410*/  STG.E desc[UR4][R8.64+-0x4], R17 ;  /* 0xfffffc1108007986 */ /* 0x004fe8000c101904 */
[----:B------:R-:W-:Y:S04]  /*0420*/  STG.E desc[UR4][R10.64+-0x4], RZ ;  /* 0xfffffcff0a007986 */ /* 0x000fe8000c101904 */
[----:B------:R-:W0:Y:S02]  /*0430*/  LDG.E R0, desc[UR4][R12.64+-0xc] ;  /* 0xfffff4040c007981 */ /* 0x000e24000c1e1900 */
[----:B0-----:R-:W-:-:S05]  /*0440*/  FADD R3, -R0, -RZ ;  /* 0x800000ff00037221 */ /* 0x001fca0000000100 */
[----:B------:R-:W-:Y:S01]  /*0450*/  STG.E desc[UR4][R12.64+-0x4], R3 ;  /* 0xfffffc030c007986 */ /* 0x000fe2000c101904 */
[----:B------:R-:W-:Y:S05]  /*0460*/  EXIT ;  /* 0x000000000000794d */ /* 0x000fea0003800000 */
.L_x_232:
        /* <DEDUP_REMOVED lines=9> */
.L_x_248:


//--------------------- .nv.shared._Z11iter_sharedPfS_S_iifff --------------------------
	.section	.nv.shared._Z11iter_sharedPfS_S_iifff,"aw",@nobits
	.sectionflags	@""
	.align	4
.nv.shared._Z11iter_sharedPfS_S_iifff:
	.zero		37888


//--------------------- .nv.shared.reserved.0     --------------------------
	.section	.nv.shared.reserved.0,"aw",@nobits
	.weak		__nv_reservedSMEM_offset_0_alias
	.size		__nv_reservedSMEM_offset_0_alias, 0, 64
	.other		__nv_reservedSMEM_offset_0_alias,@"STO_CUDA_RESERVED_SHARED STV_DEFAULT"
__nv_reservedSMEM_offset_0_alias:
	.zero		0
	.zero		64


//--------------------- .nv.constant0._Z11iter_sharedPfS_S_iifff --------------------------
	.section	.nv.constant0._Z11iter_sharedPfS_S_iifff,"a",@progbits
	.sectionflags	@""
	.align	4
.nv.constant0._Z11iter_sharedPfS_S_iifff:
	.zero		940


//--------------------- .nv.constant0._Z15laststep_kernelPfS_S_S_S_S_S_S_S_iifff --------------------------
	.section	.nv.constant0._Z15laststep_kernelPfS_S_S_S_S_S_S_S_iifff,"a",@progbits
	.sectionflags	@""
	.align	4
.nv.constant0._Z15laststep_kernelPfS_S_S_S_S_S_S_S_iifff:
	.zero		988


//--------------------- .nv.constant0._Z14half_ij_kernelPfS_S_S_S_S_S_S_S_iifff --------------------------
	.section	.nv.constant0._Z14half_ij_kernelPfS_S_S_S_S_S_S_S_iifff,"a",@progbits
	.sectionflags	@""
	.align	4
.nv.constant0._Z14half_ij_kernelPfS_S_S_S_S_S_S_S_iifff:
	.zero		988


//--------------------- .nv.constant0._Z13half_j_kernelPfS_S_S_S_S_iiff --------------------------
	.section	.nv.constant0._Z13half_j_kernelPfS_S_S_S_S_iiff,"a",@progbits
	.sectionflags	@""
	.align	4
.nv.constant0._Z13half_j_kernelPfS_S_S_S_S_iiff:
	.zero		960


//--------------------- .nv.constant0._Z13half_i_kernelPfS_S_S_S_S_iiff --------------------------
	.section	.nv.constant0._Z13half_i_kernelPfS_S_S_S_S_iiff,"a",@progbits
	.sectionflags	@""
	.align	4
.nv.constant0._Z13half_i_kernelPfS_S_S_S_S_iiff:
	.zero		960


//--------------------- .nv.constant0._Z15boundary_kernelPfS_S_ii --------------------------
	.section	.nv.constant0._Z15boundary_kernelPfS_S_ii,"a",@progbits
	.sectionflags	@""
	.align	4
.nv.constant0._Z15boundary_kernelPfS_S_ii:
	.zero		928


//--------------------- SYMBOLS --------------------------

	.type		.nv.reservedSmem.offset0,@object
	.size		.nv.reservedSmem.offset0,0x4
	.type		.nv.reservedSmem.cap,@object
	.size		.nv.reservedSmem.cap,0x4
